// auto-generated by cutlass_sweep.conv — config: {"arch": "sm_100", "cluster_m": 1, "cluster_n": 1, "conv_kind": "wgrad", "dtype": "tf32", "ndim": 2, "tile_k": 32, "tile_m": 128, "tile_n": 128}
#include "cutlass/cutlass.h"
#include "cute/tensor.hpp"
#include "cutlass/kernel_hardware_info.hpp"
#include "cutlass/conv/convolution.h"
#include "cutlass/conv/dispatch_policy.hpp"
#include "cutlass/conv/collective/collective_builder.hpp"
#include "cutlass/conv/kernel/conv_universal.hpp"
#include "cutlass/conv/device/conv_universal_adapter.hpp"
#include "cutlass/epilogue/collective/collective_builder.hpp"

using namespace cute;
using Elem = cutlass::tfloat32_t;
using Acc  = float;
using LayoutAB = cutlass::layout::TensorNHWC;
using LayoutC  = cutlass::layout::TensorKCSR;
constexpr auto ConvOp = cutlass::conv::Operator::kWgrad;
using TileShape    = Shape<_128, Shape<_128>, Shape<_32>>;
using ClusterShape = Shape<_1, _1, _1>;

using CollectiveEpilogue = typename cutlass::epilogue::collective::CollectiveBuilder<
    cutlass::arch::Sm100, cutlass::arch::OpClassTensorOp,
    TileShape, ClusterShape,
    cutlass::epilogue::collective::EpilogueTileAuto,
    Acc, Acc,
    Elem, LayoutC, 128 / cutlass::sizeof_bits<Elem>::value,
    Elem, LayoutC, 128 / cutlass::sizeof_bits<Elem>::value,
    cutlass::epilogue::collective::EpilogueScheduleAuto
  >::CollectiveOp;

using CollectiveMainloop = typename cutlass::conv::collective::CollectiveBuilder<
    cutlass::arch::Sm100, cutlass::arch::OpClassTensorOp, ConvOp,
    Elem, LayoutAB, 128 / cutlass::sizeof_bits<Elem>::value,
    Elem, LayoutAB, 128 / cutlass::sizeof_bits<Elem>::value,
    Acc,
    TileShape, ClusterShape,
    cutlass::conv::collective::StageCountAutoCarveout<
        static_cast<int>(sizeof(typename CollectiveEpilogue::SharedStorage))>,
    cutlass::conv::collective::KernelScheduleAuto
  >::CollectiveOp;

using ProblemShape = cutlass::conv::ConvProblemShape<
    ConvOp, CollectiveMainloop::DispatchPolicy::NumSpatialDimensions>;
using ConvKernel = cutlass::conv::kernel::ConvUniversal<
    ProblemShape, CollectiveMainloop, CollectiveEpilogue>;
using Conv = cutlass::conv::device::ConvUniversalAdapter<ConvKernel>;

auto* _anchor = &cutlass::device_kernel<ConvKernel>;


// ===== COMPILED SASS (sm_100a) =====

	.target	sm_100a

	.elftype	@"ET_EXEC"


//--------------------- .note.nv.tkinfo           --------------------------
	.section	.note.nv.tkinfo,"",@"SHT_NOTE"
	.sectionflags	@"SHF_NOTE_NV_TKINFO"
	.tkinfo
        /*0018*/ 	.word	0x00000002
        /*0030*/ 	.string	""
        /*0030*/ 	.string	"ptxas"
        /*0030*/ 	.string	"Cuda compilation tools, release 13.0, V13.0.88"
        /*0030*/ 	.string	"Build cuda_13.0.r13.0/compiler.36424714_0"
        /*0030*/ 	.string	"-arch sm_100a -m 64 "



//--------------------- .note.nv.cuinfo           --------------------------
	.section	.note.nv.cuinfo,"",@"SHT_NOTE"
	.sectionflags	@"SHF_NOTE_NV_CUINFO"
        /*0018*/ 	.short	0x0002
        /*001a*/ 	.short	0x0064
        /*001c*/ 	.short	0x0082
	.zero		2


//--------------------- .nv.info                  --------------------------
	.section	.nv.info,"",@"SHT_CUDA_INFO"
	.align	4


	//----- nvinfo : EIATTR_REGCOUNT
	.align		4
        /*0000*/ 	.byte	0x04, 0x2f
        /*0002*/ 	.short	(.L_19 - .L_18)
	.align		4
.L_18:
        /*0004*/ 	.word	index@(_ZN7cutlass13device_kernelINS_4conv6kernel13ConvUniversalINS1_16ConvProblemShapeILNS1_8OperatorE2ELi2EEENS1_10collective14CollectiveConvINS1_47MainloopSm100TmaUmmaWarpSpecializedImplicitGemmILS5_2ELi6ELi2ELi1ELi2EN4cute5tupleIJNSA_1CILi1EEESD_SD_EEEEENSB_IJNSC_ILi128EEENSB_IJSG_EEENSB_IJNSC_ILi32EEEEEEEEENS_10tfloat32_tESL_NSA_8TiledMMAINSA_8MMA_AtomIJNSA_17SM100_MMA_TF32_SSISL_SL_fLi128ELi128ELNSA_4UMMA5MajorE1ELSQ_1ELNSP_7ScaleInE0ELSR_0EEEEEENSA_6LayoutISE_NSB_IJNSC_ILi0EEESV_SV_EEEEENSB_IJNSA_10UnderscoreESY_SY_EEEEENS7_6detail27Sm100ImplicitGemmTileTraitsINSA_13SM90_TMA_LOADENSA_14ComposedLayoutINSA_7SwizzleILi2ELi5ELi2EEENSA_18smem_ptr_flag_bitsILi32EEENSU_INSB_IJSI_NSC_ILi4EEEEEENSB_IJSD_SI_EEEEEEEvEENS12_INSA_20SM90_TMA_LOAD_IM2COLES1D_vEEEENS_8epilogue10collective18CollectiveEpilogueINS1I_23Sm100TmaWarpSpecializedILi4ELi2ELi16ELb1ELb0EEEJSK_NSB_IJNSU_ISG_SD_EENSU_INSC_ILi16EEESD_EEEEESL_NSB_IJlNSB_IJSD_llEEESV_EEESL_S1S_NS1I_6fusion15FusionCallbacksIS1M_NS1T_17LinearCombinationISL_fSL_fLNS_15FloatRoundStyleE2EEESK_S1Q_JEEENSA_5SM1004TMEM4LOAD26SM100_TMEM_LOAD_32dp32b16xES13_NS14_INS15_ILi2ELi4ELi3EEES18_NSU_INSB_IJNSC_ILi8EEES1O_EEENSB_IJS1O_SD_EEEEEEENSA_39AutoVectorizingCopyWithAssumedAlignmentILi128EEENSA_14SM90_TMA_STOREES28_S2A_S2A_EEEvvEEEEvNT_6ParamsE)
        /*0008*/ 	.word	0x0000005f


	//----- nvinfo : EIATTR_FRAME_SIZE
	.align		4
.L_19:
        /*000c*/ 	.byte	0x04, 0x11
        /*000e*/ 	.short	(.L_21 - .L_20)
	.align		4
.L_20:
        /*0010*/ 	.word	index@($__internal_2_$__cuda_sm10x_tcgen05_guardrail_trap_unallocated_columns_being_dealloced)
        /*0014*/ 	.word	0x00000008


	//----- nvinfo : EIATTR_FRAME_SIZE
	.align		4
.L_21:
        /*0018*/ 	.byte	0x04, 0x11
        /*001a*/ 	.short	(.L_23 - .L_22)
	.align		4
.L_22:
        /*001c*/ 	.word	index@($__internal_1_$__cuda_sm10x_tcgen05_guardrail_trap_phase_invalid_during_alloc)
        /*0020*/ 	.word	0x00000008


	//----- nvinfo : EIATTR_FRAME_SIZE
	.align		4
.L_23:
        /*0024*/ 	.byte	0x04, 0x11
        /*0026*/ 	.short	(.L_25 - .L_24)
	.align		4
.L_24:
        /*0028*/ 	.word	index@($__internal_0_$__cuda_sm10x_tcgen05_guardrail_trap_col_being_dealloced_not_returned_by_alloc)
        /*002c*/ 	.word	0x00000008


	//----- nvinfo : EIATTR_FRAME_SIZE
	.align		4
.L_25:
        /*0030*/ 	.byte	0x04, 0x11
        /*0032*/ 	.short	(.L_27 - .L_26)
	.align		4
.L_26:
        /*0034*/ 	.word	index@(_ZN7cutlass13device_kernelINS_4conv6kernel13ConvUniversalINS1_16ConvProblemShapeILNS1_8OperatorE2ELi2EEENS1_10collective14CollectiveConvINS1_47MainloopSm100TmaUmmaWarpSpecializedImplicitGemmILS5_2ELi6ELi2ELi1ELi2EN4cute5tupleIJNSA_1CILi1EEESD_SD_EEEEENSB_IJNSC_ILi128EEENSB_IJSG_EEENSB_IJNSC_ILi32EEEEEEEEENS_10tfloat32_tESL_NSA_8TiledMMAINSA_8MMA_AtomIJNSA_17SM100_MMA_TF32_SSISL_SL_fLi128ELi128ELNSA_4UMMA5MajorE1ELSQ_1ELNSP_7ScaleInE0ELSR_0EEEEEENSA_6LayoutISE_NSB_IJNSC_ILi0EEESV_SV_EEEEENSB_IJNSA_10UnderscoreESY_SY_EEEEENS7_6detail27Sm100ImplicitGemmTileTraitsINSA_13SM90_TMA_LOADENSA_14ComposedLayoutINSA_7SwizzleILi2ELi5ELi2EEENSA_18smem_ptr_flag_bitsILi32EEENSU_INSB_IJSI_NSC_ILi4EEEEEENSB_IJSD_SI_EEEEEEEvEENS12_INSA_20SM90_TMA_LOAD_IM2COLES1D_vEEEENS_8epilogue10collective18CollectiveEpilogueINS1I_23Sm100TmaWarpSpecializedILi4ELi2ELi16ELb1ELb0EEEJSK_NSB_IJNSU_ISG_SD_EENSU_INSC_ILi16EEESD_EEEEESL_NSB_IJlNSB_IJSD_llEEESV_EEESL_S1S_NS1I_6fusion15FusionCallbacksIS1M_NS1T_17LinearCombinationISL_fSL_fLNS_15FloatRoundStyleE2EEESK_S1Q_JEEENSA_5SM1004TMEM4LOAD26SM100_TMEM_LOAD_32dp32b16xES13_NS14_INS15_ILi2ELi4ELi3EEES18_NSU_INSB_IJNSC_ILi8EEES1O_EEENSB_IJS1O_SD_EEEEEEENSA_39AutoVectorizingCopyWithAssumedAlignmentILi128EEENSA_14SM90_TMA_STOREES28_S2A_S2A_EEEvvEEEEvNT_6ParamsE)
        /*0038*/ 	.word	0x00000008


	//----- nvinfo : EIATTR_MIN_STACK_SIZE
	.align		4
.L_27:
        /*003c*/ 	.byte	0x04, 0x12
        /*003e*/ 	.short	(.L_29 - .L_28)
	.align		4
.L_28:
        /*0040*/ 	.word	index@(_ZN7cutlass13device_kernelINS_4conv6kernel13ConvUniversalINS1_16ConvProblemShapeILNS1_8OperatorE2ELi2EEENS1_10collective14CollectiveConvINS1_47MainloopSm100TmaUmmaWarpSpecializedImplicitGemmILS5_2ELi6ELi2ELi1ELi2EN4cute5tupleIJNSA_1CILi1EEESD_SD_EEEEENSB_IJNSC_ILi128EEENSB_IJSG_EEENSB_IJNSC_ILi32EEEEEEEEENS_10tfloat32_tESL_NSA_8TiledMMAINSA_8MMA_AtomIJNSA_17SM100_MMA_TF32_SSISL_SL_fLi128ELi128ELNSA_4UMMA5MajorE1ELSQ_1ELNSP_7ScaleInE0ELSR_0EEEEEENSA_6LayoutISE_NSB_IJNSC_ILi0EEESV_SV_EEEEENSB_IJNSA_10UnderscoreESY_SY_EEEEENS7_6detail27Sm100ImplicitGemmTileTraitsINSA_13SM90_TMA_LOADENSA_14ComposedLayoutINSA_7SwizzleILi2ELi5ELi2EEENSA_18smem_ptr_flag_bitsILi32EEENSU_INSB_IJSI_NSC_ILi4EEEEEENSB_IJSD_SI_EEEEEEEvEENS12_INSA_20SM90_TMA_LOAD_IM2COLES1D_vEEEENS_8epilogue10collective18CollectiveEpilogueINS1I_23Sm100TmaWarpSpecializedILi4ELi2ELi16ELb1ELb0EEEJSK_NSB_IJNSU_ISG_SD_EENSU_INSC_ILi16EEESD_EEEEESL_NSB_IJlNSB_IJSD_llEEESV_EEESL_S1S_NS1I_6fusion15FusionCallbacksIS1M_NS1T_17LinearCombinationISL_fSL_fLNS_15FloatRoundStyleE2EEESK_S1Q_JEEENSA_5SM1004TMEM4LOAD26SM100_TMEM_LOAD_32dp32b16xES13_NS14_INS15_ILi2ELi4ELi3EEES18_NSU_INSB_IJNSC_ILi8EEES1O_EEENSB_IJS1O_SD_EEEEEEENSA_39AutoVectorizingCopyWithAssumedAlignmentILi128EEENSA_14SM90_TMA_STOREES28_S2A_S2A_EEEvvEEEEvNT_6ParamsE)
        /*0044*/ 	.word	0x00000008
.L_29:


//--------------------- .nv.compat                --------------------------
	.section	.nv.compat,"",@"SHT_CUDA_COMPAT_INFO"
	.align	4
        /*0000*/ 	.byte	0x02, 0x09, 0x01, 0x00, 0x02, 0x02, 0x02, 0x00, 0x02, 0x05, 0x05, 0x00, 0x03, 0x07, 0x01, 0x01
        /*0010*/ 	.byte	0x02, 0x03, 0x01, 0x00, 0x02, 0x06, 0x01, 0x00, 0x04, 0x0b, 0x08, 0x00, 0x09, 0x00, 0x00, 0x00
        /*0020*/ 	.byte	0x00, 0x00, 0x00, 0x00


//--------------------- .nv.info._ZN7cutlass13device_kernelINS_4conv6kernel13ConvUniversalINS1_16ConvProblemShapeILNS1_8OperatorE2ELi2EEENS1_10collective14CollectiveConvINS1_47MainloopSm100TmaUmmaWarpSpecializedImplicitGemmILS5_2ELi6ELi2ELi1ELi2EN4cute5tupleIJNSA_1CILi1EEESD_SD_EEEEENSB_IJNSC_ILi128EEENSB_IJSG_EEENSB_IJNSC_ILi32EEEEEEEEENS_10tfloat32_tESL_NSA_8TiledMMAINSA_8MMA_AtomIJNSA_17SM100_MMA_TF32_SSISL_SL_fLi128ELi128ELNSA_4UMMA5MajorE1ELSQ_1ELNSP_7ScaleInE0ELSR_0EEEEEENSA_6LayoutISE_NSB_IJNSC_ILi0EEESV_SV_EEEEENSB_IJNSA_10UnderscoreESY_SY_EEEEENS7_6detail27Sm100ImplicitGemmTileTraitsINSA_13SM90_TMA_LOADENSA_14ComposedLayoutINSA_7SwizzleILi2ELi5ELi2EEENSA_18smem_ptr_flag_bitsILi32EEENSU_INSB_IJSI_NSC_ILi4EEEEEENSB_IJSD_SI_EEEEEEEvEENS12_INSA_20SM90_TMA_LOAD_IM2COLES1D_vEEEENS_8epilogue10collective18CollectiveEpilogueINS1I_23Sm100TmaWarpSpecializedILi4ELi2ELi16ELb1ELb0EEEJSK_NSB_IJNSU_ISG_SD_EENSU_INSC_ILi16EEESD_EEEEESL_NSB_IJlNSB_IJSD_llEEESV_EEESL_S1S_NS1I_6fusion15FusionCallbacksIS1M_NS1T_17LinearCombinationISL_fSL_fLNS_15FloatRoundStyleE2EEESK_S1Q_JEEENSA_5SM1004TMEM4LOAD26SM100_TMEM_LOAD_32dp32b16xES13_NS14_INS15_ILi2ELi4ELi3EEES18_NSU_INSB_IJNSC_ILi8EEES1O_EEENSB_IJS1O_SD_EEEEEEENSA_39AutoVectorizingCopyWithAssumedAlignmentILi128EEENSA_14SM90_TMA_STOREES28_S2A_S2A_EEEvvEEEEvNT_6ParamsE --------------------------
	.section	.nv.info._ZN7cutlass13device_kernelINS_4conv6kernel13ConvUniversalINS1_16ConvProblemShapeILNS1_8OperatorE2ELi2EEENS1_10collective14CollectiveConvINS1_47MainloopSm100TmaUmmaWarpSpecializedImplicitGemmILS5_2ELi6ELi2ELi1ELi2EN4cute5tupleIJNSA_1CILi1EEESD_SD_EEEEENSB_IJNSC_ILi128EEENSB_IJSG_EEENSB_IJNSC_ILi32EEEEEEEEENS_10tfloat32_tESL_NSA_8TiledMMAINSA_8MMA_AtomIJNSA_17SM100_MMA_TF32_SSISL_SL_fLi128ELi128ELNSA_4UMMA5MajorE1ELSQ_1ELNSP_7ScaleInE0ELSR_0EEEEEENSA_6LayoutISE_NSB_IJNSC_ILi0EEESV_SV_EEEEENSB_IJNSA_10UnderscoreESY_SY_EEEEENS7_6detail27Sm100ImplicitGemmTileTraitsINSA_13SM90_TMA_LOADENSA_14ComposedLayoutINSA_7SwizzleILi2ELi5ELi2EEENSA_18smem_ptr_flag_bitsILi32EEENSU_INSB_IJSI_NSC_ILi4EEEEEENSB_IJSD_SI_EEEEEEEvEENS12_INSA_20SM90_TMA_LOAD_IM2COLES1D_vEEEENS_8epilogue10collective18CollectiveEpilogueINS1I_23Sm100TmaWarpSpecializedILi4ELi2ELi16ELb1ELb0EEEJSK_NSB_IJNSU_ISG_SD_EENSU_INSC_ILi16EEESD_EEEEESL_NSB_IJlNSB_IJSD_llEEESV_EEESL_S1S_NS1I_6fusion15FusionCallbacksIS1M_NS1T_17LinearCombinationISL_fSL_fLNS_15FloatRoundStyleE2EEESK_S1Q_JEEENSA_5SM1004TMEM4LOAD26SM100_TMEM_LOAD_32dp32b16xES13_NS14_INS15_ILi2ELi4ELi3EEES18_NSU_INSB_IJNSC_ILi8EEES1O_EEENSB_IJS1O_SD_EEEEEEENSA_39AutoVectorizingCopyWithAssumedAlignmentILi128EEENSA_14SM90_TMA_STOREES28_S2A_S2A_EEEvvEEEEvNT_6ParamsE,"",@"SHT_CUDA_INFO"
	.sectionflags	@""
	.align	4


	//----- nvinfo : EIATTR_CUDA_API_VERSION
	.align		4
        /*0000*/ 	.byte	0x04, 0x37
        /*0002*/ 	.short	(.L_31 - .L_30)
.L_30:
        /*0004*/ 	.word	0x00000082


	//----- nvinfo : EIATTR_KPARAM_INFO
	.align		4
.L_31:
        /*0008*/ 	.byte	0x04, 0x17
        /*000a*/ 	.short	(.L_33 - .L_32)
.L_32:
        /*000c*/ 	.word	0x00000000
        /*0010*/ 	.short	0x0000
        /*0012*/ 	.short	0x0000
        /*0014*/ 	.byte	0x00, 0xf0, 0x01, 0x20


	//----- nvinfo : EIATTR_AT_ENTRY_FRAGMENTS
	.align		4
.L_33:
        /*0018*/ 	.byte	0x04, 0x4f
        /*001a*/ 	.short	(.L_35 - .L_34)


	//   ....[0]....
.L_34:
        /*001c*/ 	.word	0x00000006


	//----- nvinfo : EIATTR_RESERVED_SMEM_USED
	.align		4
.L_35:
        /*0020*/ 	.byte	0x01, 0x41
	.zero		2


	//----- nvinfo : EIATTR_SPARSE_MMA_MASK
	.align		4
        /*0024*/ 	.byte	0x03, 0x50
        /*0026*/ 	.short	0x0000


	//----- nvinfo : EIATTR_TCGEN05_1CTA_USED
	.align		4
        /*0028*/ 	.byte	0x01, 0x51
	.zero		2


	//----- nvinfo : EIATTR_MAXREG_COUNT
	.align		4
        /*002c*/ 	.byte	0x03, 0x1b
        /*002e*/ 	.short	0x00ff


	//----- nvinfo : EIATTR_NUM_BARRIERS
	.align		4
        /*0030*/ 	.byte	0x02, 0x4c
        /*0032*/ 	.byte	0x07
	.zero		1


	//----- nvinfo : EIATTR_EXTERNS
	.align		4
        /*0034*/ 	.byte	0x04, 0x0f
        /*0036*/ 	.short	(.L_37 - .L_36)


	//   ....[0]....
	.align		4
.L_36:
        /*0038*/ 	.word	index@(__assertfail)


	//----- nvinfo : EIATTR_MERCURY_ISA_VERSION
	.align		4
.L_37:
        /*003c*/ 	.byte	0x03, 0x5f
        /*003e*/ 	.short	0x0101


	//----- nvinfo : EIATTR_INT_WARP_WIDE_INSTR_OFFSETS
	.align		4
        /*0040*/ 	.byte	0x04, 0x31
        /*0042*/ 	.short	(.L_39 - .L_38)


	//   ....[0]....
.L_38:
        /*0044*/ 	.word	0x00004280


	//   ....[1]....
        /*0048*/ 	.word	0x000042a0


	//   ....[2]....
        /*004c*/ 	.word	0x000042d0


	//   ....[3]....
        /*0050*/ 	.word	0x00005310


	//   ....[4]....
        /*0054*/ 	.word	0x00005370


	//   ....[5]....
        /*0058*/ 	.word	0x00005450


	//   ....[6]....
        /*005c*/ 	.word	0x000054d0


	//   ....[7]....
        /*0060*/ 	.word	0x000055d0


	//   ....[8]....
        /*0064*/ 	.word	0x00005650


	//   ....[9]....
        /*0068*/ 	.word	0x00005750


	//   ....[10]....
        /*006c*/ 	.word	0x000057e0


	//   ....[11]....
        /*0070*/ 	.word	0x000058e0


	//   ....[12]....
        /*0074*/ 	.word	0x00005960


	//   ....[13]....
        /*0078*/ 	.word	0x00005a70


	//   ....[14]....
        /*007c*/ 	.word	0x00005af0


	//   ....[15]....
        /*0080*/ 	.word	0x00005c00


	//   ....[16]....
        /*0084*/ 	.word	0x00005c90


	//   ....[17]....
        /*0088*/ 	.word	0x00005db0


	//   ....[18]....
        /*008c*/ 	.word	0x00005e40


	//----- nvinfo : EIATTR_COOP_GROUP_MASK_REGIDS
	.align		4
.L_39:
        /*0090*/ 	.byte	0x04, 0x29
        /*0092*/ 	.short	(.L_41 - .L_40)


	//   ....[0]....
.L_40:
        /*0094*/ 	.word	0xffffffff


	//   ....[1]....
        /*0098*/ 	.word	0xffffffff


	//   ....[2]....
        /*009c*/ 	.word	0xffffffff


	//   ....[3]....
        /*00a0*/ 	.word	0xffffffff


	//   ....[4]....
        /*00a4*/ 	.word	0xffffffff


	//   ....[5]....
        /*00a8*/ 	.word	0xffffffff


	//   ....[6]....
        /*00ac*/ 	.word	0xffffffff


	//   ....[7]....
        /*00b0*/ 	.word	0xffffffff


	//   ....[8]....
        /*00b4*/ 	.word	0xffffffff


	//   ....[9]....
        /*00b8*/ 	.word	0xffffffff


	//   ....[10]....
        /*00bc*/ 	.word	0xffffffff


	//   ....[11]....
        /*00c0*/ 	.word	0xffffffff


	//----- nvinfo : EIATTR_COOP_GROUP_INSTR_OFFSETS
	.align		4
.L_41:
        /*00c4*/ 	.byte	0x04, 0x28
        /*00c6*/ 	.short	(.L_43 - .L_42)


	//   ....[0]....
.L_42:
        /*00c8*/ 	.word	0x00000090


	//   ....[1]....
        /*00cc*/ 	.word	0x00000500


	//   ....[2]....
        /*00d0*/ 	.word	0x000006b0


	//   ....[3]....
        /*00d4*/ 	.word	0x00000850


	//   ....[4]....
        /*00d8*/ 	.word	0x00000950


	//   ....[5]....
        /*00dc*/ 	.word	0x00000aa0


	//   ....[6]....
        /*00e0*/ 	.word	0x00002820


	//   ....[7]....
        /*00e4*/ 	.word	0x000035d0


	//   ....[8]....
        /*00e8*/ 	.word	0x000037e0


	//   ....[9]....
        /*00ec*/ 	.word	0x00003810


	//   ....[10]....
        /*00f0*/ 	.word	0x00004160


	//   ....[11]....
        /*00f4*/ 	.word	0x000043a0


	//----- nvinfo : EIATTR_VRC_CTA_INIT_COUNT
	.align		4
.L_43:
        /*00f8*/ 	.byte	0x02, 0x4a
        /*00fa*/ 	.byte	0x80
	.zero		1


	//----- nvinfo : EIATTR_SYSCALL_OFFSETS
	.align		4
        /*00fc*/ 	.byte	0x04, 0x46
        /*00fe*/ 	.short	(.L_45 - .L_44)


	//   ....[0]....
.L_44:
        /*0100*/ 	.word	0x00006ef0


	//   ....[1]....
        /*0104*/ 	.word	0x00006fe0


	//   ....[2]....
        /*0108*/ 	.word	0x000077a0


	//   ....[3]....
        /*010c*/ 	.word	0x00008120


	//   ....[4]....
        /*0110*/ 	.word	0x00008a50


	//   ....[5]....
        /*0114*/ 	.word	0x000093c0


	//   ....[6]....
        /*0118*/ 	.word	0x00009d30


	//   ....[7]....
        /*011c*/ 	.word	0x0000a6d0


	//   ....[8]....
        /*0120*/ 	.word	0x0000b040


	//   ....[9]....
        /*0124*/ 	.word	0x0000b960


	//----- nvinfo : EIATTR_MBARRIER_INSTR_OFFSETS
	.align		4
.L_45:
        /*0128*/ 	.byte	0x04, 0x39
        /*012a*/ 	.short	(.L_47 - .L_46)


	//   ....[0]....
.L_46:
        /*012c*/ 	.word	0x000005e0
        /*0130*/ 	.word	0x000000ff
        /*0134*/ 	.word	0x00000000
        /*0138*/ 	.short	0x0100
        /*013a*/ 	.byte	0x04
	.zero		1


	//   ....[1]....
        /*013c*/ 	.word	0x000005f0
        /*0140*/ 	.word	0x000000ff
        /*0144*/ 	.word	0x00000030
        /*0148*/ 	.short	0x0100
        /*014a*/ 	.byte	0x04
	.zero		1


	//   ....[2]....
        /*014c*/ 	.word	0x00000600
        /*0150*/ 	.word	0x000000ff
        /*0154*/ 	.word	0x00000008
        /*0158*/ 	.short	0x0100
        /*015a*/ 	.byte	0x04
	.zero		1


	//   ....[3]....
        /*015c*/ 	.word	0x00000610
        /*0160*/ 	.word	0x000000ff
        /*0164*/ 	.word	0x00000038
        /*0168*/ 	.short	0x0100
        /*016a*/ 	.byte	0x04
	.zero		1


	//   ....[4]....
        /*016c*/ 	.word	0x00000620
        /*0170*/ 	.word	0x000000ff
        /*0174*/ 	.word	0x00000010
        /*0178*/ 	.short	0x0100
        /*017a*/ 	.byte	0x04
	.zero		1


	//   ....[5]....
        /*017c*/ 	.word	0x00000630
        /*0180*/ 	.word	0x000000ff
        /*0184*/ 	.word	0x00000040
        /*0188*/ 	.short	0x0100
        /*018a*/ 	.byte	0x04
	.zero		1


	//   ....[6]....
        /*018c*/ 	.word	0x00000640
        /*0190*/ 	.word	0x000000ff
        /*0194*/ 	.word	0x00000018
        /*0198*/ 	.short	0x0100
        /*019a*/ 	.byte	0x04
	.zero		1


	//   ....[7]....
        /*019c*/ 	.word	0x00000650
        /*01a0*/ 	.word	0x000000ff
        /*01a4*/ 	.word	0x00000048
        /*01a8*/ 	.short	0x0100
        /*01aa*/ 	.byte	0x04
	.zero		1


	//   ....[8]....
        /*01ac*/ 	.word	0x00000660
        /*01b0*/ 	.word	0x000000ff
        /*01b4*/ 	.word	0x00000020
        /*01b8*/ 	.short	0x0100
        /*01ba*/ 	.byte	0x04
	.zero		1


	//   ....[9]....
        /*01bc*/ 	.word	0x00000670
        /*01c0*/ 	.word	0x000000ff
        /*01c4*/ 	.word	0x00000050
        /*01c8*/ 	.short	0x0100
        /*01ca*/ 	.byte	0x04
	.zero		1


	//   ....[10]....
        /*01cc*/ 	.word	0x00000680
        /*01d0*/ 	.word	0x000000ff
        /*01d4*/ 	.word	0x00000028
        /*01d8*/ 	.short	0x0100
        /*01da*/ 	.byte	0x04
	.zero		1


	//   ....[11]....
        /*01dc*/ 	.word	0x00000690
        /*01e0*/ 	.word	0x000000ff
        /*01e4*/ 	.word	0x00000058
        /*01e8*/ 	.short	0x0100
        /*01ea*/ 	.byte	0x04
	.zero		1


	//   ....[12]....
        /*01ec*/ 	.word	0x000007c0
        /*01f0*/ 	.word	0x000000ff
        /*01f4*/ 	.word	0x00000060
        /*01f8*/ 	.short	0x0100
        /*01fa*/ 	.byte	0x04
	.zero		1


	//   ....[13]....
        /*01fc*/ 	.word	0x000007d0
        /*0200*/ 	.word	0x000000ff
        /*0204*/ 	.word	0x00000080
        /*0208*/ 	.short	0x0100
        /*020a*/ 	.byte	0x04
	.zero		1


	//   ....[14]....
        /*020c*/ 	.word	0x000007e0
        /*0210*/ 	.word	0x000000ff
        /*0214*/ 	.word	0x00000068
        /*0218*/ 	.short	0x0100
        /*021a*/ 	.byte	0x04
	.zero		1


	//   ....[15]....
        /*021c*/ 	.word	0x000007f0
        /*0220*/ 	.word	0x000000ff
        /*0224*/ 	.word	0x00000088
        /*0228*/ 	.short	0x0100
        /*022a*/ 	.byte	0x04
	.zero		1


	//   ....[16]....
        /*022c*/ 	.word	0x00000800
        /*0230*/ 	.word	0x000000ff
        /*0234*/ 	.word	0x00000070
        /*0238*/ 	.short	0x0100
        /*023a*/ 	.byte	0x04
	.zero		1


	//   ....[17]....
        /*023c*/ 	.word	0x00000810
        /*0240*/ 	.word	0x000000ff
        /*0244*/ 	.word	0x00000090
        /*0248*/ 	.short	0x0100
        /*024a*/ 	.byte	0x04
	.zero		1


	//   ....[18]....
        /*024c*/ 	.word	0x00000820
        /*0250*/ 	.word	0x000000ff
        /*0254*/ 	.word	0x00000078
        /*0258*/ 	.short	0x0100
        /*025a*/ 	.byte	0x04
	.zero		1


	//   ....[19]....
        /*025c*/ 	.word	0x00000830
        /*0260*/ 	.word	0x000000ff
        /*0264*/ 	.word	0x00000098
        /*0268*/ 	.short	0x0100
        /*026a*/ 	.byte	0x04
	.zero		1


	//   ....[20]....
        /*026c*/ 	.word	0x00000920
        /*0270*/ 	.word	0x000000ff
        /*0274*/ 	.word	0x000000a0
        /*0278*/ 	.short	0x0100
        /*027a*/ 	.byte	0x06
	.zero		1


	//   ....[21]....
        /*027c*/ 	.word	0x00000930
        /*0280*/ 	.word	0x000000ff
        /*0284*/ 	.word	0x000000a8
        /*0288*/ 	.short	0x0100
        /*028a*/ 	.byte	0x06
	.zero		1


	//   ....[22]....
        /*028c*/ 	.word	0x00000a70
        /*0290*/ 	.word	0x000000ff
        /*0294*/ 	.word	0x000000b0
        /*0298*/ 	.short	0x0100
        /*029a*/ 	.byte	0x06
	.zero		1


	//   ....[23]....
        /*029c*/ 	.word	0x00000a80
        /*02a0*/ 	.word	0x000000ff
        /*02a4*/ 	.word	0x000000b8
        /*02a8*/ 	.short	0x0100
        /*02aa*/ 	.byte	0x06
	.zero		1


	//   ....[24]....
        /*02ac*/ 	.word	0x00000bd0
        /*02b0*/ 	.word	0x000000ff
        /*02b4*/ 	.word	0x000000c0
        /*02b8*/ 	.short	0x0100
        /*02ba*/ 	.byte	0x04
	.zero		1


	//   ....[25]....
        /*02bc*/ 	.word	0x00000be0
        /*02c0*/ 	.word	0x000000ff
        /*02c4*/ 	.word	0x000000d0
        /*02c8*/ 	.short	0x0100
        /*02ca*/ 	.byte	0x04
	.zero		1


	//   ....[26]....
        /*02cc*/ 	.word	0x00000bf0
        /*02d0*/ 	.word	0x000000ff
        /*02d4*/ 	.word	0x000000c8
        /*02d8*/ 	.short	0x0100
        /*02da*/ 	.byte	0x04
	.zero		1


	//   ....[27]....
        /*02dc*/ 	.word	0x00000c00
        /*02e0*/ 	.word	0x000000ff
        /*02e4*/ 	.word	0x000000d8
        /*02e8*/ 	.short	0x0100
        /*02ea*/ 	.byte	0x04
	.zero		1


	//   ....[28]....
        /*02ec*/ 	.word	0x00001820
        /*02f0*/ 	.word	0x000000ff
        /*02f4*/ 	.word	0x00000030
        /*02f8*/ 	.short	0x010a
        /*02fa*/ 	.byte	0x07
	.zero		1


	//   ....[29]....
        /*02fc*/ 	.word	0x00001bb0
        /*0300*/ 	.word	0x000000ff
        /*0304*/ 	.word	0x00000030
        /*0308*/ 	.short	0x010a
        /*030a*/ 	.byte	0x31
	.zero		1


	//   ....[30]....
        /*030c*/ 	.word	0x00001d30
        /*0310*/ 	.word	0x000000ff
        /*0314*/ 	.word	0x00000030
        /*0318*/ 	.short	0x010a
        /*031a*/ 	.byte	0x09
	.zero		1


	//   ....[31]....
        /*031c*/ 	.word	0x000020f0
        /*0320*/ 	.word	0x000000ff
        /*0324*/ 	.word	0x000000a8
        /*0328*/ 	.short	0x0101
        /*032a*/ 	.byte	0x36
	.zero		1


	//   ....[32]....
        /*032c*/ 	.word	0x00002130
        /*0330*/ 	.word	0x000000ff
        /*0334*/ 	.word	0x00000030
        /*0338*/ 	.short	0x010a
        /*033a*/ 	.byte	0x04
	.zero		1


	//   ....[33]....
        /*033c*/ 	.word	0x000022f0
        /*0340*/ 	.word	0x000000ff
        /*0344*/ 	.word	0x00000030
        /*0348*/ 	.short	0x010a
        /*034a*/ 	.byte	0x2d
	.zero		1


	//   ....[34]....
        /*034c*/ 	.word	0x00002470
        /*0350*/ 	.word	0x000000ff
        /*0354*/ 	.word	0x00000030
        /*0358*/ 	.short	0x010a
        /*035a*/ 	.byte	0x09
	.zero		1


	//   ....[35]....
        /*035c*/ 	.word	0x00002830
        /*0360*/ 	.word	0x000000ff
        /*0364*/ 	.word	0x000000b0
        /*0368*/ 	.short	0x010a
        /*036a*/ 	.byte	0x36
	.zero		1


	//   ....[36]....
        /*036c*/ 	.word	0x000028f0
        /*0370*/ 	.word	0x000000ff
        /*0374*/ 	.word	0x00000000
        /*0378*/ 	.short	0x0101
        /*037a*/ 	.byte	0x04
	.zero		1


	//   ....[37]....
        /*037c*/ 	.word	0x00002f00
        /*0380*/ 	.word	0x000000ff
        /*0384*/ 	.word	0x00000000
        /*0388*/ 	.short	0x010a
        /*038a*/ 	.byte	0x04
	.zero		1


	//   ....[38]....
        /*038c*/ 	.word	0x00002fa0
        /*0390*/ 	.word	0x000000ff
        /*0394*/ 	.word	0x00000000
        /*0398*/ 	.short	0x010a
        /*039a*/ 	.byte	0x05
	.zero		1


	//   ....[39]....
        /*039c*/ 	.word	0x00003040
        /*03a0*/ 	.word	0x000000ff
        /*03a4*/ 	.word	0x00000000
        /*03a8*/ 	.short	0x010a
        /*03aa*/ 	.byte	0x05
	.zero		1


	//   ....[40]....
        /*03ac*/ 	.word	0x000030e0
        /*03b0*/ 	.word	0x000000ff
        /*03b4*/ 	.word	0x00000000
        /*03b8*/ 	.short	0x010a
        /*03ba*/ 	.byte	0x05
	.zero		1


	//   ....[41]....
        /*03bc*/ 	.word	0x00003180
        /*03c0*/ 	.word	0x000000ff
        /*03c4*/ 	.word	0x00000000
        /*03c8*/ 	.short	0x010a
        /*03ca*/ 	.byte	0x05
	.zero		1


	//   ....[42]....
        /*03cc*/ 	.word	0x00003230
        /*03d0*/ 	.word	0x00000000
        /*03d4*/ 	.word	0x00000000
        /*03d8*/ 	.short	0x010a
        /*03da*/ 	.byte	0xff
	.zero		1


	//   ....[43]....
        /*03dc*/ 	.word	0x00003380
        /*03e0*/ 	.word	0x000000ff
        /*03e4*/ 	.word	0x000000b8
        /*03e8*/ 	.short	0x010a
        /*03ea*/ 	.byte	0x04
	.zero		1


	//   ....[44]....
        /*03ec*/ 	.word	0x00003420
        /*03f0*/ 	.word	0x000000ff
        /*03f4*/ 	.word	0x000000b0
        /*03f8*/ 	.short	0x010a
        /*03fa*/ 	.byte	0x04
	.zero		1


	//   ....[45]....
        /*03fc*/ 	.word	0x000034c0
        /*0400*/ 	.word	0x000000ff
        /*0404*/ 	.word	0x00000000
        /*0408*/ 	.short	0x0101
        /*040a*/ 	.byte	0x05
	.zero		1


	//   ....[46]....
        /*040c*/ 	.word	0x00003500
        /*0410*/ 	.word	0x000000ff
        /*0414*/ 	.word	0x000000b8
        /*0418*/ 	.short	0x0106
        /*041a*/ 	.byte	0x04
	.zero		1


	//   ....[47]....
        /*041c*/ 	.word	0x00003540
        /*0420*/ 	.word	0x00000000
        /*0424*/ 	.word	0x000000b8
        /*0428*/ 	.short	0x010a
        /*042a*/ 	.byte	0xff
	.zero		1


	//   ....[48]....
        /*042c*/ 	.word	0x00003aa0
        /*0430*/ 	.word	0x000000ff
        /*0434*/ 	.word	0x000000b0
        /*0438*/ 	.short	0x010a
        /*043a*/ 	.byte	0x15
	.zero		1


	//   ....[49]....
        /*043c*/ 	.word	0x00003b50
        /*0440*/ 	.word	0x000000ff
        /*0444*/ 	.word	0x00000000
        /*0448*/ 	.short	0x0101
        /*044a*/ 	.byte	0x23
	.zero		1


	//   ....[50]....
        /*044c*/ 	.word	0x00003b60
        /*0450*/ 	.word	0x000000ff
        /*0454*/ 	.word	0x000000d0
        /*0458*/ 	.short	0x010a
        /*045a*/ 	.byte	0x19
	.zero		1


	//   ....[51]....
        /*045c*/ 	.word	0x00003bf0
        /*0460*/ 	.word	0x000000ff
        /*0464*/ 	.word	0x00000000
        /*0468*/ 	.short	0x010a
        /*046a*/ 	.byte	0x04
	.zero		1


	//   ....[52]....
        /*046c*/ 	.word	0x00003c90
        /*0470*/ 	.word	0x000000ff
        /*0474*/ 	.word	0x00000000
        /*0478*/ 	.short	0x010a
        /*047a*/ 	.byte	0x11
	.zero		1


	//   ....[53]....
        /*047c*/ 	.word	0x00003de0
        /*0480*/ 	.word	0x000000ff
        /*0484*/ 	.word	0x00000000
        /*0488*/ 	.short	0x010a
        /*048a*/ 	.byte	0x04
	.zero		1


	//   ....[54]....
        /*048c*/ 	.word	0x000040b0
        /*0490*/ 	.word	0x000000ff
        /*0494*/ 	.word	0x00000000
        /*0498*/ 	.short	0x010a
        /*049a*/ 	.byte	0x04
	.zero		1


	//   ....[55]....
        /*049c*/ 	.word	0x00004140
        /*04a0*/ 	.word	0x000000ff
        /*04a4*/ 	.word	0x00000000
        /*04a8*/ 	.short	0x010a
        /*04aa*/ 	.byte	0x04
	.zero		1


	//   ....[56]....
        /*04ac*/ 	.word	0x00004830
        /*04b0*/ 	.word	0x000000ff
        /*04b4*/ 	.word	0x000000b0
        /*04b8*/ 	.short	0x010a
        /*04ba*/ 	.byte	0x1f
	.zero		1


	//   ....[57]....
        /*04bc*/ 	.word	0x000048d0
        /*04c0*/ 	.word	0x000000ff
        /*04c4*/ 	.word	0x00000000
        /*04c8*/ 	.short	0x0101
        /*04ca*/ 	.byte	0x42
	.zero		1


	//   ....[58]....
        /*04cc*/ 	.word	0x00004df0
        /*04d0*/ 	.word	0x000000ff
        /*04d4*/ 	.word	0x000000a8
        /*04d8*/ 	.short	0x010a
        /*04da*/ 	.byte	0x1f
	.zero		1


	//   ....[59]....
        /*04dc*/ 	.word	0x000052b0
        /*04e0*/ 	.word	0x000000ff
        /*04e4*/ 	.word	0x00000080
        /*04e8*/ 	.short	0x010a
        /*04ea*/ 	.byte	0x1f
	.zero		1


	//   ....[60]....
        /*04ec*/ 	.word	0x00005400
        /*04f0*/ 	.word	0x000000ff
        /*04f4*/ 	.word	0x00000060
        /*04f8*/ 	.short	0x010b
        /*04fa*/ 	.byte	0x1f
	.zero		1


	//   ....[61]....
        /*04fc*/ 	.word	0x00005410
        /*0500*/ 	.word	0x000000ff
        /*0504*/ 	.word	0x00000000
        /*0508*/ 	.short	0x0101
        /*050a*/ 	.byte	0x33
	.zero		1


	//   ....[62]....
        /*050c*/ 	.word	0x00005420
        /*0510*/ 	.word	0x000000ff
        /*0514*/ 	.word	0x00000088
        /*0518*/ 	.short	0x010a
        /*051a*/ 	.byte	0x1f
	.zero		1


	//   ....[63]....
        /*051c*/ 	.word	0x00005580
        /*0520*/ 	.word	0x000000ff
        /*0524*/ 	.word	0x00000068
        /*0528*/ 	.short	0x010b
        /*052a*/ 	.byte	0x1f
	.zero		1


	//   ....[64]....
        /*052c*/ 	.word	0x00005590
        /*0530*/ 	.word	0x000000ff
        /*0534*/ 	.word	0x00000000
        /*0538*/ 	.short	0x0101
        /*053a*/ 	.byte	0x32
	.zero		1


	//   ....[65]....
        /*053c*/ 	.word	0x000055a0
        /*0540*/ 	.word	0x000000ff
        /*0544*/ 	.word	0x00000090
        /*0548*/ 	.short	0x010a
        /*054a*/ 	.byte	0x1f
	.zero		1


	//   ....[66]....
        /*054c*/ 	.word	0x00005700
        /*0550*/ 	.word	0x000000ff
        /*0554*/ 	.word	0x00000070
        /*0558*/ 	.short	0x010b
        /*055a*/ 	.byte	0x1f
	.zero		1


	//   ....[67]....
        /*055c*/ 	.word	0x00005710
        /*0560*/ 	.word	0x000000ff
        /*0564*/ 	.word	0x00000000
        /*0568*/ 	.short	0x0101
        /*056a*/ 	.byte	0x30
	.zero		1


	//   ....[68]....
        /*056c*/ 	.word	0x00005720
        /*0570*/ 	.word	0x000000ff
        /*0574*/ 	.word	0x00000098
        /*0578*/ 	.short	0x010a
        /*057a*/ 	.byte	0x1f
	.zero		1


	//   ....[69]....
        /*057c*/ 	.word	0x00005890
        /*0580*/ 	.word	0x000000ff
        /*0584*/ 	.word	0x00000078
        /*0588*/ 	.short	0x010b
        /*058a*/ 	.byte	0x1f
	.zero		1


	//   ....[70]....
        /*058c*/ 	.word	0x000058a0
        /*0590*/ 	.word	0x000000ff
        /*0594*/ 	.word	0x00000000
        /*0598*/ 	.short	0x0101
        /*059a*/ 	.byte	0x2f
	.zero		1


	//   ....[71]....
        /*059c*/ 	.word	0x000058b0
        /*05a0*/ 	.word	0x000000ff
        /*05a4*/ 	.word	0x00000080
        /*05a8*/ 	.short	0x010a
        /*05aa*/ 	.byte	0x1f
	.zero		1


	//   ....[72]....
        /*05ac*/ 	.word	0x00005a20
        /*05b0*/ 	.word	0x000000ff
        /*05b4*/ 	.word	0x00000060
        /*05b8*/ 	.short	0x010b
        /*05ba*/ 	.byte	0x1f
	.zero		1


	//   ....[73]....
        /*05bc*/ 	.word	0x00005a30
        /*05c0*/ 	.word	0x000000ff
        /*05c4*/ 	.word	0x00000000
        /*05c8*/ 	.short	0x0101
        /*05ca*/ 	.byte	0x33
	.zero		1


	//   ....[74]....
        /*05cc*/ 	.word	0x00005a40
        /*05d0*/ 	.word	0x000000ff
        /*05d4*/ 	.word	0x00000088
        /*05d8*/ 	.short	0x010a
        /*05da*/ 	.byte	0x1f
	.zero		1


	//   ....[75]....
        /*05dc*/ 	.word	0x00005bb0
        /*05e0*/ 	.word	0x000000ff
        /*05e4*/ 	.word	0x00000068
        /*05e8*/ 	.short	0x010b
        /*05ea*/ 	.byte	0x1f
	.zero		1


	//   ....[76]....
        /*05ec*/ 	.word	0x00005bc0
        /*05f0*/ 	.word	0x000000ff
        /*05f4*/ 	.word	0x00000000
        /*05f8*/ 	.short	0x0101
        /*05fa*/ 	.byte	0x32
	.zero		1


	//   ....[77]....
        /*05fc*/ 	.word	0x00005bd0
        /*0600*/ 	.word	0x000000ff
        /*0604*/ 	.word	0x00000090
        /*0608*/ 	.short	0x010a
        /*060a*/ 	.byte	0x1f
	.zero		1


	//   ....[78]....
        /*060c*/ 	.word	0x00005d60
        /*0610*/ 	.word	0x000000ff
        /*0614*/ 	.word	0x00000070
        /*0618*/ 	.short	0x010b
        /*061a*/ 	.byte	0x1f
	.zero		1


	//   ....[79]....
        /*061c*/ 	.word	0x00005d70
        /*0620*/ 	.word	0x000000ff
        /*0624*/ 	.word	0x00000000
        /*0628*/ 	.short	0x0101
        /*062a*/ 	.byte	0x30
	.zero		1


	//   ....[80]....
        /*062c*/ 	.word	0x00005d80
        /*0630*/ 	.word	0x000000ff
        /*0634*/ 	.word	0x00000098
        /*0638*/ 	.short	0x010a
        /*063a*/ 	.byte	0x1f
	.zero		1


	//   ....[81]....
        /*063c*/ 	.word	0x00005f20
        /*0640*/ 	.word	0x000000ff
        /*0644*/ 	.word	0x00000078
        /*0648*/ 	.short	0x010b
        /*064a*/ 	.byte	0x1f
	.zero		1


	//   ....[82]....
        /*064c*/ 	.word	0x00005f30
        /*0650*/ 	.word	0x000000ff
        /*0654*/ 	.word	0x00000000
        /*0658*/ 	.short	0x0101
        /*065a*/ 	.byte	0x2f
	.zero		1


	//   ....[83]....
        /*065c*/ 	.word	0x00005f50
        /*0660*/ 	.word	0x000000ff
        /*0664*/ 	.word	0x00000080
        /*0668*/ 	.short	0x010a
        /*066a*/ 	.byte	0x1f
	.zero		1


	//   ....[84]....
        /*066c*/ 	.word	0x00005f70
        /*0670*/ 	.word	0x000000ff
        /*0674*/ 	.word	0x00000088
        /*0678*/ 	.short	0x010a
        /*067a*/ 	.byte	0x1f
	.zero		1


	//   ....[85]....
        /*067c*/ 	.word	0x00005f90
        /*0680*/ 	.word	0x000000ff
        /*0684*/ 	.word	0x00000090
        /*0688*/ 	.short	0x010a
        /*068a*/ 	.byte	0x1f
	.zero		1


	//   ....[86]....
        /*068c*/ 	.word	0x00005fe0
        /*0690*/ 	.word	0x00000002
        /*0694*/ 	.word	0x00000098
        /*0698*/ 	.short	0x010a
        /*069a*/ 	.byte	0xff
	.zero		1


	//   ....[87]....
        /*069c*/ 	.word	0x00006350
        /*06a0*/ 	.word	0x000000ff
        /*06a4*/ 	.word	0x000000b0
        /*06a8*/ 	.short	0x010a
        /*06aa*/ 	.byte	0x30
	.zero		1


	//   ....[88]....
        /*06ac*/ 	.word	0x00006420
        /*06b0*/ 	.word	0x000000ff
        /*06b4*/ 	.word	0x00000000
        /*06b8*/ 	.short	0x0101
        /*06ba*/ 	.byte	0x04
	.zero		1


	//   ....[89]....
        /*06bc*/ 	.word	0x00007470
        /*06c0*/ 	.word	0x000000ff
        /*06c4*/ 	.word	0x00000060
        /*06c8*/ 	.short	0x010a
        /*06ca*/ 	.byte	0x30
	.zero		1


	//   ....[90]....
        /*06cc*/ 	.word	0x000074a0
        /*06d0*/ 	.word	0x00000053
        /*06d4*/ 	.word	0x000000c0
        /*06d8*/ 	.short	0x010a
        /*06da*/ 	.byte	0xff
	.zero		1


	//   ....[91]....
        /*06dc*/ 	.word	0x00007590
        /*06e0*/ 	.word	0x000000ff
        /*06e4*/ 	.word	0x00000060
        /*06e8*/ 	.short	0x010a
        /*06ea*/ 	.byte	0x30
	.zero		1


	//   ....[92]....
        /*06ec*/ 	.word	0x00007680
        /*06f0*/ 	.word	0x00000053
        /*06f4*/ 	.word	0x000000c0
        /*06f8*/ 	.short	0x010a
        /*06fa*/ 	.byte	0xff
	.zero		1


	//   ....[93]....
        /*06fc*/ 	.word	0x00007e50
        /*0700*/ 	.word	0x00000000
        /*0704*/ 	.word	0x00000000
        /*0708*/ 	.short	0x0101
        /*070a*/ 	.byte	0xff
	.zero		1


	//   ....[94]....
        /*070c*/ 	.word	0x00007e60
        /*0710*/ 	.word	0x00000003
        /*0714*/ 	.word	0x00000060
        /*0718*/ 	.short	0x010a
        /*071a*/ 	.byte	0xff
	.zero		1


	//   ....[95]....
        /*071c*/ 	.word	0x00007f40
        /*0720*/ 	.word	0x00000003
        /*0724*/ 	.word	0x00000060
        /*0728*/ 	.short	0x010a
        /*072a*/ 	.byte	0xff
	.zero		1


	//   ....[96]....
        /*072c*/ 	.word	0x00008780
        /*0730*/ 	.word	0x00000058
        /*0734*/ 	.word	0x00000000
        /*0738*/ 	.short	0x0101
        /*073a*/ 	.byte	0xff
	.zero		1


	//   ....[97]....
        /*073c*/ 	.word	0x000087a0
        /*0740*/ 	.word	0x00000028
        /*0744*/ 	.word	0x00000060
        /*0748*/ 	.short	0x010a
        /*074a*/ 	.byte	0xff
	.zero		1


	//   ....[98]....
        /*074c*/ 	.word	0x00008870
        /*0750*/ 	.word	0x00000028
        /*0754*/ 	.word	0x00000060
        /*0758*/ 	.short	0x010a
        /*075a*/ 	.byte	0xff
	.zero		1


	//   ....[99]....
        /*075c*/ 	.word	0x000090a0
        /*0760*/ 	.word	0x00000058
        /*0764*/ 	.word	0x00000000
        /*0768*/ 	.short	0x0101
        /*076a*/ 	.byte	0xff
	.zero		1


	//   ....[100]....
        /*076c*/ 	.word	0x000090c0
        /*0770*/ 	.word	0x00000059
        /*0774*/ 	.word	0x00000060
        /*0778*/ 	.short	0x010a
        /*077a*/ 	.byte	0xff
	.zero		1


	//   ....[101]....
        /*077c*/ 	.word	0x000091a0
        /*0780*/ 	.word	0x00000059
        /*0784*/ 	.word	0x00000060
        /*0788*/ 	.short	0x010a
        /*078a*/ 	.byte	0xff
	.zero		1


	//   ....[102]....
        /*078c*/ 	.word	0x00009a10
        /*0790*/ 	.word	0x0000005c
        /*0794*/ 	.word	0x00000000
        /*0798*/ 	.short	0x0101
        /*079a*/ 	.byte	0xff
	.zero		1


	//   ....[103]....
        /*079c*/ 	.word	0x00009a30
        /*07a0*/ 	.word	0x0000005a
        /*07a4*/ 	.word	0x00000060
        /*07a8*/ 	.short	0x010a
        /*07aa*/ 	.byte	0xff
	.zero		1


	//   ....[104]....
        /*07ac*/ 	.word	0x00009b00
        /*07b0*/ 	.word	0x0000005a
        /*07b4*/ 	.word	0x00000060
        /*07b8*/ 	.short	0x010a
        /*07ba*/ 	.byte	0xff
	.zero		1


	//   ....[105]....
        /*07bc*/ 	.word	0x0000a3b0
        /*07c0*/ 	.word	0x0000005c
        /*07c4*/ 	.word	0x00000000
        /*07c8*/ 	.short	0x0101
        /*07ca*/ 	.byte	0xff
	.zero		1


	//   ....[106]....
        /*07cc*/ 	.word	0x0000a3d0
        /*07d0*/ 	.word	0x0000005a
        /*07d4*/ 	.word	0x00000060
        /*07d8*/ 	.short	0x010a
        /*07da*/ 	.byte	0xff
	.zero		1


	//   ....[107]....
        /*07dc*/ 	.word	0x0000a4a0
        /*07e0*/ 	.word	0x0000005a
        /*07e4*/ 	.word	0x00000060
        /*07e8*/ 	.short	0x010a
        /*07ea*/ 	.byte	0xff
	.zero		1


	//   ....[108]....
        /*07ec*/ 	.word	0x0000ad20
        /*07f0*/ 	.word	0x0000005c
        /*07f4*/ 	.word	0x00000000
        /*07f8*/ 	.short	0x0101
        /*07fa*/ 	.byte	0xff
	.zero		1


	//   ....[109]....
        /*07fc*/ 	.word	0x0000ad40
        /*0800*/ 	.word	0x0000005a
        /*0804*/ 	.word	0x00000060
        /*0808*/ 	.short	0x010a
        /*080a*/ 	.byte	0xff
	.zero		1


	//   ....[110]....
        /*080c*/ 	.word	0x0000ae10
        /*0810*/ 	.word	0x0000005a
        /*0814*/ 	.word	0x00000060
        /*0818*/ 	.short	0x010a
        /*081a*/ 	.byte	0xff
	.zero		1


	//   ....[111]....
        /*081c*/ 	.word	0x0000b690
        /*0820*/ 	.word	0x0000005a
        /*0824*/ 	.word	0x00000000
        /*0828*/ 	.short	0x0101
        /*082a*/ 	.byte	0xff
	.zero		1


	//   ....[112]....
        /*082c*/ 	.word	0x0000b6b0
        /*0830*/ 	.word	0x00000059
        /*0834*/ 	.word	0x00000060
        /*0838*/ 	.short	0x010a
        /*083a*/ 	.byte	0xff
	.zero		1


	//   ....[113]....
        /*083c*/ 	.word	0x0000b780
        /*0840*/ 	.word	0x00000059
        /*0844*/ 	.word	0x00000060
        /*0848*/ 	.short	0x010a
        /*084a*/ 	.byte	0xff
	.zero		1


	//   ....[114]....
        /*084c*/ 	.word	0x0000bc60
        /*0850*/ 	.word	0x000000ff
        /*0854*/ 	.word	0x00000000
        /*0858*/ 	.short	0x0101
        /*085a*/ 	.byte	0x04
	.zero		1


	//   ....[115]....
        /*085c*/ 	.word	0x0000c020
        /*0860*/ 	.word	0x00000002
        /*0864*/ 	.word	0x00000000
        /*0868*/ 	.short	0x0101
        /*086a*/ 	.byte	0xff
	.zero		1


	//   ....[116]....
        /*086c*/ 	.word	0x0000c2b0
        /*0870*/ 	.word	0x000000ff
        /*0874*/ 	.word	0x00000000
        /*0878*/ 	.short	0x0101
        /*087a*/ 	.byte	0x04
	.zero		1


	//   ....[117]....
        /*087c*/ 	.word	0x0000c2e0
        /*0880*/ 	.word	0x00000000
        /*0884*/ 	.word	0x00000030
        /*0888*/ 	.short	0x010a
        /*088a*/ 	.byte	0xff
	.zero		1


	//   ....[118]....
        /*088c*/ 	.word	0x0000c340
        /*0890*/ 	.word	0x00000000
        /*0894*/ 	.word	0x00000030
        /*0898*/ 	.short	0x010a
        /*089a*/ 	.byte	0xff
	.zero		1


	//   ....[119]....
        /*089c*/ 	.word	0x0000c3a0
        /*08a0*/ 	.word	0x00000000
        /*08a4*/ 	.word	0x000000b0
        /*08a8*/ 	.short	0x010a
        /*08aa*/ 	.byte	0xff
	.zero		1


	//   ....[120]....
        /*08ac*/ 	.word	0x0000c400
        /*08b0*/ 	.word	0x00000000
        /*08b4*/ 	.word	0x00000000
        /*08b8*/ 	.short	0x010a
        /*08ba*/ 	.byte	0xff
	.zero		1


	//   ....[121]....
        /*08bc*/ 	.word	0x0000c460
        /*08c0*/ 	.word	0x00000000
        /*08c4*/ 	.word	0x00000000
        /*08c8*/ 	.short	0x010a
        /*08ca*/ 	.byte	0xff
	.zero		1


	//   ....[122]....
        /*08cc*/ 	.word	0x0000c4c0
        /*08d0*/ 	.word	0x00000000
        /*08d4*/ 	.word	0x00000000
        /*08d8*/ 	.short	0x010a
        /*08da*/ 	.byte	0xff
	.zero		1


	//   ....[123]....
        /*08dc*/ 	.word	0x0000c520
        /*08e0*/ 	.word	0x00000000
        /*08e4*/ 	.word	0x00000000
        /*08e8*/ 	.short	0x010a
        /*08ea*/ 	.byte	0xff
	.zero		1


	//   ....[124]....
        /*08ec*/ 	.word	0x0000c580
        /*08f0*/ 	.word	0x00000000
        /*08f4*/ 	.word	0x00000000
        /*08f8*/ 	.short	0x010a
        /*08fa*/ 	.byte	0xff
	.zero		1


	//   ....[125]....
        /*08fc*/ 	.word	0x0000c5e0
        /*0900*/ 	.word	0x00000004
        /*0904*/ 	.word	0x000000b8
        /*0908*/ 	.short	0x010a
        /*090a*/ 	.byte	0xff
	.zero		1


	//   ....[126]....
        /*090c*/ 	.word	0x0000c640
        /*0910*/ 	.word	0x00000004
        /*0914*/ 	.word	0x000000b0
        /*0918*/ 	.short	0x010a
        /*091a*/ 	.byte	0xff
	.zero		1


	//   ....[127]....
        /*091c*/ 	.word	0x0000c6a0
        /*0920*/ 	.word	0x00000000
        /*0924*/ 	.word	0x000000b0
        /*0928*/ 	.short	0x010a
        /*092a*/ 	.byte	0xff
	.zero		1


	//   ....[128]....
        /*092c*/ 	.word	0x0000c700
        /*0930*/ 	.word	0x00000005
        /*0934*/ 	.word	0x000000d0
        /*0938*/ 	.short	0x010a
        /*093a*/ 	.byte	0xff
	.zero		1


	//   ....[129]....
        /*093c*/ 	.word	0x0000c760
        /*0940*/ 	.word	0x00000000
        /*0944*/ 	.word	0x00000000
        /*0948*/ 	.short	0x010a
        /*094a*/ 	.byte	0xff
	.zero		1


	//   ....[130]....
        /*094c*/ 	.word	0x0000c7c0
        /*0950*/ 	.word	0x00000000
        /*0954*/ 	.word	0x00000000
        /*0958*/ 	.short	0x010a
        /*095a*/ 	.byte	0xff
	.zero		1


	//   ....[131]....
        /*095c*/ 	.word	0x0000c820
        /*0960*/ 	.word	0x00000000
        /*0964*/ 	.word	0x00000000
        /*0968*/ 	.short	0x010a
        /*096a*/ 	.byte	0xff
	.zero		1


	//   ....[132]....
        /*096c*/ 	.word	0x0000c880
        /*0970*/ 	.word	0x00000000
        /*0974*/ 	.word	0x000000b0
        /*0978*/ 	.short	0x010a
        /*097a*/ 	.byte	0xff
	.zero		1


	//   ....[133]....
        /*097c*/ 	.word	0x0000c8e0
        /*0980*/ 	.word	0x00000003
        /*0984*/ 	.word	0x000000a8
        /*0988*/ 	.short	0x010a
        /*098a*/ 	.byte	0xff
	.zero		1


	//   ....[134]....
        /*098c*/ 	.word	0x0000c940
        /*0990*/ 	.word	0x00000003
        /*0994*/ 	.word	0x00000080
        /*0998*/ 	.short	0x010a
        /*099a*/ 	.byte	0xff
	.zero		1


	//   ....[135]....
        /*099c*/ 	.word	0x0000c9a0
        /*09a0*/ 	.word	0x00000003
        /*09a4*/ 	.word	0x00000088
        /*09a8*/ 	.short	0x010a
        /*09aa*/ 	.byte	0xff
	.zero		1


	//   ....[136]....
        /*09ac*/ 	.word	0x0000ca00
        /*09b0*/ 	.word	0x00000003
        /*09b4*/ 	.word	0x00000090
        /*09b8*/ 	.short	0x010a
        /*09ba*/ 	.byte	0xff
	.zero		1


	//   ....[137]....
        /*09bc*/ 	.word	0x0000ca60
        /*09c0*/ 	.word	0x00000003
        /*09c4*/ 	.word	0x00000098
        /*09c8*/ 	.short	0x010a
        /*09ca*/ 	.byte	0xff
	.zero		1


	//   ....[138]....
        /*09cc*/ 	.word	0x0000cac0
        /*09d0*/ 	.word	0x00000000
        /*09d4*/ 	.word	0x00000080
        /*09d8*/ 	.short	0x010a
        /*09da*/ 	.byte	0xff
	.zero		1


	//   ....[139]....
        /*09dc*/ 	.word	0x0000cb20
        /*09e0*/ 	.word	0x00000000
        /*09e4*/ 	.word	0x00000088
        /*09e8*/ 	.short	0x010a
        /*09ea*/ 	.byte	0xff
	.zero		1


	//   ....[140]....
        /*09ec*/ 	.word	0x0000cb80
        /*09f0*/ 	.word	0x00000000
        /*09f4*/ 	.word	0x00000090
        /*09f8*/ 	.short	0x010a
        /*09fa*/ 	.byte	0xff
	.zero		1


	//   ....[141]....
        /*09fc*/ 	.word	0x0000cbe0
        /*0a00*/ 	.word	0x00000000
        /*0a04*/ 	.word	0x00000098
        /*0a08*/ 	.short	0x010a
        /*0a0a*/ 	.byte	0xff
	.zero		1


	//   ....[142]....
        /*0a0c*/ 	.word	0x0000cc40
        /*0a10*/ 	.word	0x00000003
        /*0a14*/ 	.word	0x00000080
        /*0a18*/ 	.short	0x010a
        /*0a1a*/ 	.byte	0xff
	.zero		1


	//   ....[143]....
        /*0a1c*/ 	.word	0x0000cca0
        /*0a20*/ 	.word	0x00000003
        /*0a24*/ 	.word	0x00000088
        /*0a28*/ 	.short	0x010a
        /*0a2a*/ 	.byte	0xff
	.zero		1


	//   ....[144]....
        /*0a2c*/ 	.word	0x0000cd00
        /*0a30*/ 	.word	0x00000003
        /*0a34*/ 	.word	0x00000090
        /*0a38*/ 	.short	0x010a
        /*0a3a*/ 	.byte	0xff
	.zero		1


	//   ....[145]....
        /*0a3c*/ 	.word	0x0000cd60
        /*0a40*/ 	.word	0x00000000
        /*0a44*/ 	.word	0x000000b0
        /*0a48*/ 	.short	0x010a
        /*0a4a*/ 	.byte	0xff
	.zero		1


	//   ....[146]....
        /*0a4c*/ 	.word	0x0000cdc0
        /*0a50*/ 	.word	0x00000002
        /*0a54*/ 	.word	0x00000060
        /*0a58*/ 	.short	0x010a
        /*0a5a*/ 	.byte	0xff
	.zero		1


	//   ....[147]....
        /*0a5c*/ 	.word	0x0000ce10
        /*0a60*/ 	.word	0x00000053
        /*0a64*/ 	.word	0x000000c0
        /*0a68*/ 	.short	0x010a
        /*0a6a*/ 	.byte	0xff
	.zero		1


	//   ....[148]....
        /*0a6c*/ 	.word	0x0000ce60
        /*0a70*/ 	.word	0x00000003
        /*0a74*/ 	.word	0x00000060
        /*0a78*/ 	.short	0x010a
        /*0a7a*/ 	.byte	0xff
	.zero		1


	//   ....[149]....
        /*0a7c*/ 	.word	0x0000ceb0
        /*0a80*/ 	.word	0x00000028
        /*0a84*/ 	.word	0x00000060
        /*0a88*/ 	.short	0x010a
        /*0a8a*/ 	.byte	0xff
	.zero		1


	//   ....[150]....
        /*0a8c*/ 	.word	0x0000cf00
        /*0a90*/ 	.word	0x00000059
        /*0a94*/ 	.word	0x00000060
        /*0a98*/ 	.short	0x010a
        /*0a9a*/ 	.byte	0xff
	.zero		1


	//   ....[151]....
        /*0a9c*/ 	.word	0x0000cf50
        /*0aa0*/ 	.word	0x0000005a
        /*0aa4*/ 	.word	0x00000060
        /*0aa8*/ 	.short	0x010a
        /*0aaa*/ 	.byte	0xff
	.zero		1


	//   ....[152]....
        /*0aac*/ 	.word	0x0000cfa0
        /*0ab0*/ 	.word	0x0000005a
        /*0ab4*/ 	.word	0x00000060
        /*0ab8*/ 	.short	0x010a
        /*0aba*/ 	.byte	0xff
	.zero		1


	//   ....[153]....
        /*0abc*/ 	.word	0x0000cff0
        /*0ac0*/ 	.word	0x0000005a
        /*0ac4*/ 	.word	0x00000060
        /*0ac8*/ 	.short	0x010a
        /*0aca*/ 	.byte	0xff
	.zero		1


	//   ....[154]....
        /*0acc*/ 	.word	0x0000d040
        /*0ad0*/ 	.word	0x00000059
        /*0ad4*/ 	.word	0x00000060
        /*0ad8*/ 	.short	0x010a
        /*0ada*/ 	.byte	0xff
	.zero		1


	//----- nvinfo : EIATTR_NUM_MBARRIERS
	.align		4
.L_47:
        /*0adc*/ 	.byte	0x03, 0x38
        /*0ade*/ 	.short	0x001c


	//----- nvinfo : EIATTR_EXIT_INSTR_OFFSETS
	.align		4
        /*0ae0*/ 	.byte	0x04, 0x1c
        /*0ae2*/ 	.short	(.L_49 - .L_48)


	//   ....[0]....
.L_48:
        /*0ae4*/ 	.word	0x00003260


	//   ....[1]....
        /*0ae8*/ 	.word	0x00003510


	//   ....[2]....
        /*0aec*/ 	.word	0x00003570


	//   ....[3]....
        /*0af0*/ 	.word	0x000043b0


	//   ....[4]....
        /*0af4*/ 	.word	0x00006010


	//   ....[5]....
        /*0af8*/ 	.word	0x00006050


	//   ....[6]....
        /*0afc*/ 	.word	0x0000c190


	//   ....[7]....
        /*0b00*/ 	.word	0x0000c210


	//   ....[8]....
        /*0b04*/ 	.word	0x0000c240


	//   ....[9]....
        /*0b08*/ 	.word	0x0000c2c0


	//----- nvinfo : EIATTR_MAX_THREADS
	.align		4
.L_49:
        /*0b0c*/ 	.byte	0x04, 0x05
        /*0b0e*/ 	.short	(.L_51 - .L_50)
.L_50:
        /*0b10*/ 	.word	0x00000100
        /*0b14*/ 	.word	0x00000001
        /*0b18*/ 	.word	0x00000001


	//----- nvinfo : EIATTR_CRS_STACK_SIZE
	.align		4
.L_51:
        /*0b1c*/ 	.byte	0x04, 0x1e
        /*0b1e*/ 	.short	(.L_53 - .L_52)
.L_52:
        /*0b20*/ 	.word	0x00000000


	//----- nvinfo : EIATTR_CBANK_PARAM_SIZE
	.align		4
.L_53:
        /*0b24*/ 	.byte	0x03, 0x19
        /*0b26*/ 	.short	0x0800


	//----- nvinfo : EIATTR_PARAM_CBANK
	.align		4
        /*0b28*/ 	.byte	0x04, 0x0a
        /*0b2a*/ 	.short	(.L_55 - .L_54)
	.align		4
.L_54:
        /*0b2c*/ 	.word	index@(.nv.constant0._ZN7cutlass13device_kernelINS_4conv6kernel13ConvUniversalINS1_16ConvProblemShapeILNS1_8OperatorE2ELi2EEENS1_10collective14CollectiveConvINS1_47MainloopSm100TmaUmmaWarpSpecializedImplicitGemmILS5_2ELi6ELi2ELi1ELi2EN4cute5tupleIJNSA_1CILi1EEESD_SD_EEEEENSB_IJNSC_ILi128EEENSB_IJSG_EEENSB_IJNSC_ILi32EEEEEEEEENS_10tfloat32_tESL_NSA_8TiledMMAINSA_8MMA_AtomIJNSA_17SM100_MMA_TF32_SSISL_SL_fLi128ELi128ELNSA_4UMMA5MajorE1ELSQ_1ELNSP_7ScaleInE0ELSR_0EEEEEENSA_6LayoutISE_NSB_IJNSC_ILi0EEESV_SV_EEEEENSB_IJNSA_10UnderscoreESY_SY_EEEEENS7_6detail27Sm100ImplicitGemmTileTraitsINSA_13SM90_TMA_LOADENSA_14ComposedLayoutINSA_7SwizzleILi2ELi5ELi2EEENSA_18smem_ptr_flag_bitsILi32EEENSU_INSB_IJSI_NSC_ILi4EEEEEENSB_IJSD_SI_EEEEEEEvEENS12_INSA_20SM90_TMA_LOAD_IM2COLES1D_vEEEENS_8epilogue10collective18CollectiveEpilogueINS1I_23Sm100TmaWarpSpecializedILi4ELi2ELi16ELb1ELb0EEEJSK_NSB_IJNSU_ISG_SD_EENSU_INSC_ILi16EEESD_EEEEESL_NSB_IJlNSB_IJSD_llEEESV_EEESL_S1S_NS1I_6fusion15FusionCallbacksIS1M_NS1T_17LinearCombinationISL_fSL_fLNS_15FloatRoundStyleE2EEESK_S1Q_JEEENSA_5SM1004TMEM4LOAD26SM100_TMEM_LOAD_32dp32b16xES13_NS14_INS15_ILi2ELi4ELi3EEES18_NSU_INSB_IJNSC_ILi8EEES1O_EEENSB_IJS1O_SD_EEEEEEENSA_39AutoVectorizingCopyWithAssumedAlignmentILi128EEENSA_14SM90_TMA_STOREES28_S2A_S2A_EEEvvEEEEvNT_6ParamsE)
        /*0b30*/ 	.short	0x0380
        /*0b32*/ 	.short	0x0800


	//----- nvinfo : EIATTR_SW_WAR
	.align		4
.L_55:
        /*0b34*/ 	.byte	0x04, 0x36
        /*0b36*/ 	.short	(.L_57 - .L_56)
.L_56:
        /*0b38*/ 	.word	0x00000008
.L_57:


//--------------------- .nv.callgraph             --------------------------
	.section	.nv.callgraph,"",@"SHT_CUDA_CALLGRAPH"
	.align	4
	.sectionentsize	8
	.align		4
        /*0000*/ 	.word	0x00000000
	.align		4
        /*0004*/ 	.word	0xffffffff
	.align		4
        /*0008*/ 	.word	index@(_ZN7cutlass13device_kernelINS_4conv6kernel13ConvUniversalINS1_16ConvProblemShapeILNS1_8OperatorE2ELi2EEENS1_10collective14CollectiveConvINS1_47MainloopSm100TmaUmmaWarpSpecializedImplicitGemmILS5_2ELi6ELi2ELi1ELi2EN4cute5tupleIJNSA_1CILi1EEESD_SD_EEEEENSB_IJNSC_ILi128EEENSB_IJSG_EEENSB_IJNSC_ILi32EEEEEEEEENS_10tfloat32_tESL_NSA_8TiledMMAINSA_8MMA_AtomIJNSA_17SM100_MMA_TF32_SSISL_SL_fLi128ELi128ELNSA_4UMMA5MajorE1ELSQ_1ELNSP_7ScaleInE0ELSR_0EEEEEENSA_6LayoutISE_NSB_IJNSC_ILi0EEESV_SV_EEEEENSB_IJNSA_10UnderscoreESY_SY_EEEEENS7_6detail27Sm100ImplicitGemmTileTraitsINSA_13SM90_TMA_LOADENSA_14ComposedLayoutINSA_7SwizzleILi2ELi5ELi2EEENSA_18smem_ptr_flag_bitsILi32EEENSU_INSB_IJSI_NSC_ILi4EEEEEENSB_IJSD_SI_EEEEEEEvEENS12_INSA_20SM90_TMA_LOAD_IM2COLES1D_vEEEENS_8epilogue10collective18CollectiveEpilogueINS1I_23Sm100TmaWarpSpecializedILi4ELi2ELi16ELb1ELb0EEEJSK_NSB_IJNSU_ISG_SD_EENSU_INSC_ILi16EEESD_EEEEESL_NSB_IJlNSB_IJSD_llEEESV_EEESL_S1S_NS1I_6fusion15FusionCallbacksIS1M_NS1T_17LinearCombinationISL_fSL_fLNS_15FloatRoundStyleE2EEESK_S1Q_JEEENSA_5SM1004TMEM4LOAD26SM100_TMEM_LOAD_32dp32b16xES13_NS14_INS15_ILi2ELi4ELi3EEES18_NSU_INSB_IJNSC_ILi8EEES1O_EEENSB_IJS1O_SD_EEEEEEENSA_39AutoVectorizingCopyWithAssumedAlignmentILi128EEENSA_14SM90_TMA_STOREES28_S2A_S2A_EEEvvEEEEvNT_6ParamsE)
	.align		4
        /*000c*/ 	.word	index@(__assertfail)
	.align		4
        /*0010*/ 	.word	0x00000000
	.align		4
        /*0014*/ 	.word	0xfffffffe
	.align		4
        /*0018*/ 	.word	0x00000000
	.align		4
        /*001c*/ 	.word	0xfffffffd
	.align		4
        /*0020*/ 	.word	0x00000000
	.align		4
        /*0024*/ 	.word	0xfffffffc


//--------------------- .nv.constant4             --------------------------
	.section	.nv.constant4,"a",@progbits
	.align	8
	.align		8
.nv.constant4:
        /*0000*/ 	.dword	__assertfail
	.align		8
        /*0008*/ 	.dword	__unnamed_1
	.align		8
        /*0010*/ 	.dword	__unnamed_2
	.align		8
        /*0018*/ 	.dword	_ZN39_INTERNAL_26136729_4_k_cu_69a2fee2_34794cuda3std3__45__cpo5beginE
	.align		8
        /*0020*/ 	.dword	_ZN39_INTERNAL_26136729_4_k_cu_69a2fee2_34794cuda3std3__45__cpo3endE
	.align		8
        /*0028*/ 	.dword	_ZN39_INTERNAL_26136729_4_k_cu_69a2fee2_34794cuda3std3__45__cpo6cbeginE
	.align		8
        /*0030*/ 	.dword	_ZN39_INTERNAL_26136729_4_k_cu_69a2fee2_34794cuda3std3__45__cpo4cendE
	.align		8
        /*0038*/ 	.dword	_ZN39_INTERNAL_26136729_4_k_cu_69a2fee2_34794cuda3std3__441_GLOBAL__N__26136729_4_k_cu_69a2fee2_34796ignoreE
	.align		8
        /*0040*/ 	.dword	_ZN39_INTERNAL_26136729_4_k_cu_69a2fee2_34794cuda3std3__419piecewise_constructE
	.align		8
        /*0048*/ 	.dword	_ZN39_INTERNAL_26136729_4_k_cu_69a2fee2_34794cuda3std3__48in_placeE
	.align		8
        /*0050*/ 	.dword	_ZN39_INTERNAL_26136729_4_k_cu_69a2fee2_34794cuda3std6ranges3__45__cpo4swapE
	.align		8
        /*0058*/ 	.dword	_ZN39_INTERNAL_26136729_4_k_cu_69a2fee2_34794cuda3std6ranges3__45__cpo9iter_moveE
	.align		8
        /*0060*/ 	.dword	_ZN39_INTERNAL_26136729_4_k_cu_69a2fee2_34794cute7productE
	.align		8
        /*0068*/ 	.dword	_ZN39_INTERNAL_26136729_4_k_cu_69a2fee2_34794cute1_E
	.align		8
        /*0070*/ 	.dword	$str$27
	.align		8
        /*0078*/ 	.dword	$str$28
	.align		8
        /*0080*/ 	.dword	$str$29
	.align		8
        /*0088*/ 	.dword	$str$30


//--------------------- .text._ZN7cutlass13device_kernelINS_4conv6kernel13ConvUniversalINS1_16ConvProblemShapeILNS1_8OperatorE2ELi2EEENS1_10collective14CollectiveConvINS1_47MainloopSm100TmaUmmaWarpSpecializedImplicitGemmILS5_2ELi6ELi2ELi1ELi2EN4cute5tupleIJNSA_1CILi1EEESD_SD_EEEEENSB_IJNSC_ILi128EEENSB_IJSG_EEENSB_IJNSC_ILi32EEEEEEEEENS_10tfloat32_tESL_NSA_8TiledMMAINSA_8MMA_AtomIJNSA_17SM100_MMA_TF32_SSISL_SL_fLi128ELi128ELNSA_4UMMA5MajorE1ELSQ_1ELNSP_7ScaleInE0ELSR_0EEEEEENSA_6LayoutISE_NSB_IJNSC_ILi0EEESV_SV_EEEEENSB_IJNSA_10UnderscoreESY_SY_EEEEENS7_6detail27Sm100ImplicitGemmTileTraitsINSA_13SM90_TMA_LOADENSA_14ComposedLayoutINSA_7SwizzleILi2ELi5ELi2EEENSA_18smem_ptr_flag_bitsILi32EEENSU_INSB_IJSI_NSC_ILi4EEEEEENSB_IJSD_SI_EEEEEEEvEENS12_INSA_20SM90_TMA_LOAD_IM2COLES1D_vEEEENS_8epilogue10collective18CollectiveEpilogueINS1I_23Sm100TmaWarpSpecializedILi4ELi2ELi16ELb1ELb0EEEJSK_NSB_IJNSU_ISG_SD_EENSU_INSC_ILi16EEESD_EEEEESL_NSB_IJlNSB_IJSD_llEEESV_EEESL_S1S_NS1I_6fusion15FusionCallbacksIS1M_NS1T_17LinearCombinationISL_fSL_fLNS_15FloatRoundStyleE2EEESK_S1Q_JEEENSA_5SM1004TMEM4LOAD26SM100_TMEM_LOAD_32dp32b16xES13_NS14_INS15_ILi2ELi4ELi3EEES18_NSU_INSB_IJNSC_ILi8EEES1O_EEENSB_IJS1O_SD_EEEEEEENSA_39AutoVectorizingCopyWithAssumedAlignmentILi128EEENSA_14SM90_TMA_STOREES28_S2A_S2A_EEEvvEEEEvNT_6ParamsE --------------------------
	.section	.text._ZN7cutlass13device_kernelINS_4conv6kernel13ConvUniversalINS1_16ConvProblemShapeILNS1_8OperatorE2ELi2EEENS1_10collective14CollectiveConvINS1_47MainloopSm100TmaUmmaWarpSpecializedImplicitGemmILS5_2ELi6ELi2ELi1ELi2EN4cute5tupleIJNSA_1CILi1EEESD_SD_EEEEENSB_IJNSC_ILi128EEENSB_IJSG_EEENSB_IJNSC_ILi32EEEEEEEEENS_10tfloat32_tESL_NSA_8TiledMMAINSA_8MMA_AtomIJNSA_17SM100_MMA_TF32_SSISL_SL_fLi128ELi128ELNSA_4UMMA5MajorE1ELSQ_1ELNSP_7ScaleInE0ELSR_0EEEEEENSA_6LayoutISE_NSB_IJNSC_ILi0EEESV_SV_EEEEENSB_IJNSA_10UnderscoreESY_SY_EEEEENS7_6detail27Sm100ImplicitGemmTileTraitsINSA_13SM90_TMA_LOADENSA_14ComposedLayoutINSA_7SwizzleILi2ELi5ELi2EEENSA_18smem_ptr_flag_bitsILi32EEENSU_INSB_IJSI_NSC_ILi4EEEEEENSB_IJSD_SI_EEEEEEEvEENS12_INSA_20SM90_TMA_LOAD_IM2COLES1D_vEEEENS_8epilogue10collective18CollectiveEpilogueINS1I_23Sm100TmaWarpSpecializedILi4ELi2ELi16ELb1ELb0EEEJSK_NSB_IJNSU_ISG_SD_EENSU_INSC_ILi16EEESD_EEEEESL_NSB_IJlNSB_IJSD_llEEESV_EEESL_S1S_NS1I_6fusion15FusionCallbacksIS1M_NS1T_17LinearCombinationISL_fSL_fLNS_15FloatRoundStyleE2EEESK_S1Q_JEEENSA_5SM1004TMEM4LOAD26SM100_TMEM_LOAD_32dp32b16xES13_NS14_INS15_ILi2ELi4ELi3EEES18_NSU_INSB_IJNSC_ILi8EEES1O_EEENSB_IJS1O_SD_EEEEEEENSA_39AutoVectorizingCopyWithAssumedAlignmentILi128EEENSA_14SM90_TMA_STOREES28_S2A_S2A_EEEvvEEEEvNT_6ParamsE,"ax",@progbits
	.align	128
.text._ZN7cutlass13device_kernelINS_4conv6kernel13ConvUniversalINS1_16ConvProblemShapeILNS1_8OperatorE2ELi2EEENS1_10collective14CollectiveConvINS1_47MainloopSm100TmaUmmaWarpSpecializedImplicitGemmILS5_2ELi6ELi2ELi1ELi2EN4cute5tupleIJNSA_1CILi1EEESD_SD_EEEEENSB_IJNSC_ILi128EEENSB_IJSG_EEENSB_IJNSC_ILi32EEEEEEEEENS_10tfloat32_tESL_NSA_8TiledMMAINSA_8MMA_AtomIJNSA_17SM100_MMA_TF32_SSISL_SL_fLi128ELi128ELNSA_4UMMA5MajorE1ELSQ_1ELNSP_7ScaleInE0ELSR_0EEEEEENSA_6LayoutISE_NSB_IJNSC_ILi0EEESV_SV_EEEEENSB_IJNSA_10UnderscoreESY_SY_EEEEENS7_6detail27Sm100ImplicitGemmTileTraitsINSA_13SM90_TMA_LOADENSA_14ComposedLayoutINSA_7SwizzleILi2ELi5ELi2EEENSA_18smem_ptr_flag_bitsILi32EEENSU_INSB_IJSI_NSC_ILi4EEEEEENSB_IJSD_SI_EEEEEEEvEENS12_INSA_20SM90_TMA_LOAD_IM2COLES1D_vEEEENS_8epilogue10collective18CollectiveEpilogueINS1I_23Sm100TmaWarpSpecializedILi4ELi2ELi16ELb1ELb0EEEJSK_NSB_IJNSU_ISG_SD_EENSU_INSC_ILi16EEESD_EEEEESL_NSB_IJlNSB_IJSD_llEEESV_EEESL_S1S_NS1I_6fusion15FusionCallbacksIS1M_NS1T_17LinearCombinationISL_fSL_fLNS_15FloatRoundStyleE2EEESK_S1Q_JEEENSA_5SM1004TMEM4LOAD26SM100_TMEM_LOAD_32dp32b16xES13_NS14_INS15_ILi2ELi4ELi3EEES18_NSU_INSB_IJNSC_ILi8EEES1O_EEENSB_IJS1O_SD_EEEEEEENSA_39AutoVectorizingCopyWithAssumedAlignmentILi128EEENSA_14SM90_TMA_STOREES28_S2A_S2A_EEEvvEEEEvNT_6ParamsE:
        .type           _ZN7cutlass13device_kernelINS_4conv6kernel13ConvUniversalINS1_16ConvProblemShapeILNS1_8OperatorE2ELi2EEENS1_10collective14CollectiveConvINS1_47MainloopSm100TmaUmmaWarpSpecializedImplicitGemmILS5_2ELi6ELi2ELi1ELi2EN4cute5tupleIJNSA_1CILi1EEESD_SD_EEEEENSB_IJNSC_ILi128EEENSB_IJSG_EEENSB_IJNSC_ILi32EEEEEEEEENS_10tfloat32_tESL_NSA_8TiledMMAINSA_8MMA_AtomIJNSA_17SM100_MMA_TF32_SSISL_SL_fLi128ELi128ELNSA_4UMMA5MajorE1ELSQ_1ELNSP_7ScaleInE0ELSR_0EEEEEENSA_6LayoutISE_NSB_IJNSC_ILi0EEESV_SV_EEEEENSB_IJNSA_10UnderscoreESY_SY_EEEEENS7_6detail27Sm100ImplicitGemmTileTraitsINSA_13SM90_TMA_LOADENSA_14ComposedLayoutINSA_7SwizzleILi2ELi5ELi2EEENSA_18smem_ptr_flag_bitsILi32EEENSU_INSB_IJSI_NSC_ILi4EEEEEENSB_IJSD_SI_EEEEEEEvEENS12_INSA_20SM90_TMA_LOAD_IM2COLES1D_vEEEENS_8epilogue10collective18CollectiveEpilogueINS1I_23Sm100TmaWarpSpecializedILi4ELi2ELi16ELb1ELb0EEEJSK_NSB_IJNSU_ISG_SD_EENSU_INSC_ILi16EEESD_EEEEESL_NSB_IJlNSB_IJSD_llEEESV_EEESL_S1S_NS1I_6fusion15FusionCallbacksIS1M_NS1T_17LinearCombinationISL_fSL_fLNS_15FloatRoundStyleE2EEESK_S1Q_JEEENSA_5SM1004TMEM4LOAD26SM100_TMEM_LOAD_32dp32b16xES13_NS14_INS15_ILi2ELi4ELi3EEES18_NSU_INSB_IJNSC_ILi8EEES1O_EEENSB_IJS1O_SD_EEEEEEENSA_39AutoVectorizingCopyWithAssumedAlignmentILi128EEENSA_14SM90_TMA_STOREES28_S2A_S2A_EEEvvEEEEvNT_6ParamsE,@function
        .size           _ZN7cutlass13device_kernelINS_4conv6kernel13ConvUniversalINS1_16ConvProblemShapeILNS1_8OperatorE2ELi2EEENS1_10collective14CollectiveConvINS1_47MainloopSm100TmaUmmaWarpSpecializedImplicitGemmILS5_2ELi6ELi2ELi1ELi2EN4cute5tupleIJNSA_1CILi1EEESD_SD_EEEEENSB_IJNSC_ILi128EEENSB_IJSG_EEENSB_IJNSC_ILi32EEEEEEEEENS_10tfloat32_tESL_NSA_8TiledMMAINSA_8MMA_AtomIJNSA_17SM100_MMA_TF32_SSISL_SL_fLi128ELi128ELNSA_4UMMA5MajorE1ELSQ_1ELNSP_7ScaleInE0ELSR_0EEEEEENSA_6LayoutISE_NSB_IJNSC_ILi0EEESV_SV_EEEEENSB_IJNSA_10UnderscoreESY_SY_EEEEENS7_6detail27Sm100ImplicitGemmTileTraitsINSA_13SM90_TMA_LOADENSA_14ComposedLayoutINSA_7SwizzleILi2ELi5ELi2EEENSA_18smem_ptr_flag_bitsILi32EEENSU_INSB_IJSI_NSC_ILi4EEEEEENSB_IJSD_SI_EEEEEEEvEENS12_INSA_20SM90_TMA_LOAD_IM2COLES1D_vEEEENS_8epilogue10collective18CollectiveEpilogueINS1I_23Sm100TmaWarpSpecializedILi4ELi2ELi16ELb1ELb0EEEJSK_NSB_IJNSU_ISG_SD_EENSU_INSC_ILi16EEESD_EEEEESL_NSB_IJlNSB_IJSD_llEEESV_EEESL_S1S_NS1I_6fusion15FusionCallbacksIS1M_NS1T_17LinearCombinationISL_fSL_fLNS_15FloatRoundStyleE2EEESK_S1Q_JEEENSA_5SM1004TMEM4LOAD26SM100_TMEM_LOAD_32dp32b16xES13_NS14_INS15_ILi2ELi4ELi3EEES18_NSU_INSB_IJNSC_ILi8EEES1O_EEENSB_IJS1O_SD_EEEEEEENSA_39AutoVectorizingCopyWithAssumedAlignmentILi128EEENSA_14SM90_TMA_STOREES28_S2A_S2A_EEEvvEEEEvNT_6ParamsE,(.L_x_216 - _ZN7cutlass13device_kernelINS_4conv6kernel13ConvUniversalINS1_16ConvProblemShapeILNS1_8OperatorE2ELi2EEENS1_10collective14CollectiveConvINS1_47MainloopSm100TmaUmmaWarpSpecializedImplicitGemmILS5_2ELi6ELi2ELi1ELi2EN4cute5tupleIJNSA_1CILi1EEESD_SD_EEEEENSB_IJNSC_ILi128EEENSB_IJSG_EEENSB_IJNSC_ILi32EEEEEEEEENS_10tfloat32_tESL_NSA_8TiledMMAINSA_8MMA_AtomIJNSA_17SM100_MMA_TF32_SSISL_SL_fLi128ELi128ELNSA_4UMMA5MajorE1ELSQ_1ELNSP_7ScaleInE0ELSR_0EEEEEENSA_6LayoutISE_NSB_IJNSC_ILi0EEESV_SV_EEEEENSB_IJNSA_10UnderscoreESY_SY_EEEEENS7_6detail27Sm100ImplicitGemmTileTraitsINSA_13SM90_TMA_LOADENSA_14ComposedLayoutINSA_7SwizzleILi2ELi5ELi2EEENSA_18smem_ptr_flag_bitsILi32EEENSU_INSB_IJSI_NSC_ILi4EEEEEENSB_IJSD_SI_EEEEEEEvEENS12_INSA_20SM90_TMA_LOAD_IM2COLES1D_vEEEENS_8epilogue10collective18CollectiveEpilogueINS1I_23Sm100TmaWarpSpecializedILi4ELi2ELi16ELb1ELb0EEEJSK_NSB_IJNSU_ISG_SD_EENSU_INSC_ILi16EEESD_EEEEESL_NSB_IJlNSB_IJSD_llEEESV_EEESL_S1S_NS1I_6fusion15FusionCallbacksIS1M_NS1T_17LinearCombinationISL_fSL_fLNS_15FloatRoundStyleE2EEESK_S1Q_JEEENSA_5SM1004TMEM4LOAD26SM100_TMEM_LOAD_32dp32b16xES13_NS14_INS15_ILi2ELi4ELi3EEES18_NSU_INSB_IJNSC_ILi8EEES1O_EEENSB_IJS1O_SD_EEEEEEENSA_39AutoVectorizingCopyWithAssumedAlignmentILi128EEENSA_14SM90_TMA_STOREES28_S2A_S2A_EEEvvEEEEvNT_6ParamsE)
        .other          _ZN7cutlass13device_kernelINS_4conv6kernel13ConvUniversalINS1_16ConvProblemShapeILNS1_8OperatorE2ELi2EEENS1_10collective14CollectiveConvINS1_47MainloopSm100TmaUmmaWarpSpecializedImplicitGemmILS5_2ELi6ELi2ELi1ELi2EN4cute5tupleIJNSA_1CILi1EEESD_SD_EEEEENSB_IJNSC_ILi128EEENSB_IJSG_EEENSB_IJNSC_ILi32EEEEEEEEENS_10tfloat32_tESL_NSA_8TiledMMAINSA_8MMA_AtomIJNSA_17SM100_MMA_TF32_SSISL_SL_fLi128ELi128ELNSA_4UMMA5MajorE1ELSQ_1ELNSP_7ScaleInE0ELSR_0EEEEEENSA_6LayoutISE_NSB_IJNSC_ILi0EEESV_SV_EEEEENSB_IJNSA_10UnderscoreESY_SY_EEEEENS7_6detail27Sm100ImplicitGemmTileTraitsINSA_13SM90_TMA_LOADENSA_14ComposedLayoutINSA_7SwizzleILi2ELi5ELi2EEENSA_18smem_ptr_flag_bitsILi32EEENSU_INSB_IJSI_NSC_ILi4EEEEEENSB_IJSD_SI_EEEEEEEvEENS12_INSA_20SM90_TMA_LOAD_IM2COLES1D_vEEEENS_8epilogue10collective18CollectiveEpilogueINS1I_23Sm100TmaWarpSpecializedILi4ELi2ELi16ELb1ELb0EEEJSK_NSB_IJNSU_ISG_SD_EENSU_INSC_ILi16EEESD_EEEEESL_NSB_IJlNSB_IJSD_llEEESV_EEESL_S1S_NS1I_6fusion15FusionCallbacksIS1M_NS1T_17LinearCombinationISL_fSL_fLNS_15FloatRoundStyleE2EEESK_S1Q_JEEENSA_5SM1004TMEM4LOAD26SM100_TMEM_LOAD_32dp32b16xES13_NS14_INS15_ILi2ELi4ELi3EEES18_NSU_INSB_IJNSC_ILi8EEES1O_EEENSB_IJS1O_SD_EEEEEEENSA_39AutoVectorizingCopyWithAssumedAlignmentILi128EEENSA_14SM90_TMA_STOREES28_S2A_S2A_EEEvvEEEEvNT_6ParamsE,@"STO_CUDA_ENTRY STV_DEFAULT"
_ZN7cutlass13device_kernelINS_4conv6kernel13ConvUniversalINS1_16ConvProblemShapeILNS1_8OperatorE2ELi2EEENS1_10collective14CollectiveConvINS1_47MainloopSm100TmaUmmaWarpSpecializedImplicitGemmILS5_2ELi6ELi2ELi1ELi2EN4cute5tupleIJNSA_1CILi1EEESD_SD_EEEEENSB_IJNSC_ILi128EEENSB_IJSG_EEENSB_IJNSC_ILi32EEEEEEEEENS_10tfloat32_tESL_NSA_8TiledMMAINSA_8MMA_AtomIJNSA_17SM100_MMA_TF32_SSISL_SL_fLi128ELi128ELNSA_4UMMA5MajorE1ELSQ_1ELNSP_7ScaleInE0ELSR_0EEEEEENSA_6LayoutISE_NSB_IJNSC_ILi0EEESV_SV_EEEEENSB_IJNSA_10UnderscoreESY_SY_EEEEENS7_6detail27Sm100ImplicitGemmTileTraitsINSA_13SM90_TMA_LOADENSA_14ComposedLayoutINSA_7SwizzleILi2ELi5ELi2EEENSA_18smem_ptr_flag_bitsILi32EEENSU_INSB_IJSI_NSC_ILi4EEEEEENSB_IJSD_SI_EEEEEEEvEENS12_INSA_20SM90_TMA_LOAD_IM2COLES1D_vEEEENS_8epilogue10collective18CollectiveEpilogueINS1I_23Sm100TmaWarpSpecializedILi4ELi2ELi16ELb1ELb0EEEJSK_NSB_IJNSU_ISG_SD_EENSU_INSC_ILi16EEESD_EEEEESL_NSB_IJlNSB_IJSD_llEEESV_EEESL_S1S_NS1I_6fusion15FusionCallbacksIS1M_NS1T_17LinearCombinationISL_fSL_fLNS_15FloatRoundStyleE2EEESK_S1Q_JEEENSA_5SM1004TMEM4LOAD26SM100_TMEM_LOAD_32dp32b16xES13_NS14_INS15_ILi2ELi4ELi3EEES18_NSU_INSB_IJNSC_ILi8EEES1O_EEENSB_IJS1O_SD_EEEEEEENSA_39AutoVectorizingCopyWithAssumedAlignmentILi128EEENSA_14SM90_TMA_STOREES28_S2A_S2A_EEEvvEEEEvNT_6ParamsE:
[----:B------:R-:W1:Y:S01]  /*0000*/  LDC R1, c[0x0][0x37c] ;  /* 0x0000df00ff017b82 */ /* 0x000e620000000800 */
[----:B------:R-:W2:Y:S01]  /*0010*/  S2R R68, SR_TID.X ;  /* 0x0000000000447919 */ /* 0x000ea20000002100 */
[----:B------:R-:W3:Y:S01]  /*0020*/  LDCU.64 UR8, c[0x0][0x890] ;  /* 0x00011200ff0877ac */ /* 0x000ee20008000a00 */
[----:B-1----:R-:W-:Y:S01]  /*0030*/  VIADD R1, R1, 0xfffffff8 ;  /* 0xfffffff801017836 */ /* 0x002fe20000000000 */
[----:B------:R-:W-:Y:S02]  /*0040*/  PRMT R70, RZ, 0x7610, R70 ;  /* 0x00007610ff467816 */ /* 0x000fe40000000046 */
[----:B------:R-:W-:Y:S01]  /*0050*/  ELECT P3, URZ, PT ;  /* 0x0000000000ff782f */ /* 0x000fe20003860000 */
[----:B---3--:R-:W-:-:S04]  /*0060*/  UISETP.NE.U32.AND UP0, UPT, UR8, URZ, UPT ;  /* 0x000000ff0800728c */ /* 0x008fc8000bf05070 */
[----:B------:R-:W-:Y:S01]  /*0070*/  UISETP.NE.AND.EX UP0, UPT, UR9, URZ, UPT, UP0 ;  /* 0x000000ff0900728c */ /* 0x000fe2000bf05300 */
[----:B--2---:R-:W-:-:S05]  /*0080*/  SHF.R.U32.HI R71, RZ, 0x5, R68 ;  /* 0x00000005ff477819 */ /* 0x004fca0000011644 */
[----:B------:R-:W1:Y:S02]  /*0090*/  SHFL.IDX PT, R0, R71, RZ, 0x1f ;  /* 0x00001fff47007589 */ /* 0x000e6400000e0000 */
[----:B-1----:R-:W-:Y:S01]  /*00a0*/  R2UR UR18, R0 ;  /* 0x00000000001272ca */ /* 0x002fe200000e0000 */
[----:B------:R-:W-:-:S14]  /*00b0*/  BRA.U UP0, `(.L_x_0) ;  /* 0x0000000100307547 */ /* 0x000fdc000b800000 */
[----:B------:R-:W1:Y:S02]  /*00c0*/  LDCU.64 UR4, c[0x0][0x888] ;  /* 0x00011100ff0477ac */ /* 0x000e640008000a00 */
[----:B-1----:R-:W-:-:S04]  /*00d0*/  UISETP.NE.U32.AND UP0, UPT, UR4, URZ, UPT ;  /* 0x000000ff0400728c */ /* 0x002fc8000bf05070 */
[----:B------:R-:W-:-:S09]  /*00e0*/  UISETP.NE.AND.EX UP0, UPT, UR5, URZ, UPT, UP0 ;  /* 0x000000ff0500728c */ /* 0x000fd2000bf05300 */
[----:B------:R-:W-:Y:S05]  /*00f0*/  BRA.U !UP0, `(.L_x_1) ;  /* 0x0000000108147547 */ /* 0x000fea000b800000 */
[----:B------:R-:W1:Y:S01]  /*0100*/  LDC.64 R2, c[0x0][0x888] ;  /* 0x00022200ff027b82 */ /* 0x000e620000000a00 */
[----:B------:R-:W1:Y:S02]  /*0110*/  LDCU.64 UR4, c[0x0][0x358] ;  /* 0x00006b00ff0477ac */ /* 0x000e640008000a00 */
[----:B-1----:R1:W5:Y:S01]  /*0120*/  LDG.E R27, desc[UR4][R2.64] ;  /* 0x00000004021b7981 */ /* 0x002362000c1e1900 */
[----:B------:R-:W-:Y:S01]  /*0130*/  HFMA2 R70, -RZ, RZ, 0, 5.9604644775390625e-08 ;  /* 0x00000001ff467431 */ /* 0x000fe200000001ff */
[----:B------:R-:W-:Y:S05]  /*0140*/  BRA `(.L_x_0) ;  /* 0x00000000000c7947 */ /* 0x000fea0003800000 */
.L_x_1:
[----:B------:R-:W1:Y:S01]  /*0150*/  LDCU UR4, c[0x0][0x880] ;  /* 0x00011000ff0477ac */ /* 0x000e620008000800 */
[----:B------:R-:W-:Y:S01]  /*0160*/  HFMA2 R70, -RZ, RZ, 0, 5.9604644775390625e-08 ;  /* 0x00000001ff467431 */ /* 0x000fe200000001ff */
[----:B-1----:R-:W-:-:S07]  /*0170*/  MOV R27, UR4 ;  /* 0x00000004001b7c02 */ /* 0x002fce0008000f00 */
.L_x_0:
[----:B------:R-:W2:Y:S02]  /*0180*/  LDCU.64 UR4, c[0x0][0x8b0] ;  /* 0x00011600ff0477ac */ /* 0x000ea40008000a00 */
[----:B--2---:R-:W-:-:S04]  /*0190*/  UISETP.NE.U32.AND UP0, UPT, UR4, URZ, UPT ;  /* 0x000000ff0400728c */ /* 0x004fc8000bf05070 */
[----:B------:R-:W-:-:S09]  /*01a0*/  UISETP.NE.AND.EX UP0, UPT, UR5, URZ, UPT, UP0 ;  /* 0x000000ff0500728c */ /* 0x000fd2000bf05300 */
[----:B------:R-:W-:Y:S05]  /*01b0*/  BRA.U UP0, `(.L_x_2) ;  /* 0x0000000100287547 */ /* 0x000fea000b800000 */
[----:B------:R-:W2:Y:S02]  /*01c0*/  LDCU.64 UR4, c[0x0][0x8a8] ;  /* 0x00011500ff0477ac */ /* 0x000ea40008000a00 */
[----:B--2---:R-:W-:-:S04]  /*01d0*/  UISETP.NE.U32.AND UP0, UPT, UR4, URZ, UPT ;  /* 0x000000ff0400728c */ /* 0x004fc8000bf05070 */
[----:B------:R-:W-:-:S09]  /*01e0*/  UISETP.NE.AND.EX UP0, UPT, UR5, URZ, UPT, UP0 ;  /* 0x000000ff0500728c */ /* 0x000fd2000bf05300 */
[----:B------:R-:W-:Y:S05]  /*01f0*/  BRA.U !UP0, `(.L_x_3) ;  /* 0x0000000108107547 */ /* 0x000fea000b800000 */
[----:B------:R-:W2:Y:S01]  /*0200*/  LDC.64 R24, c[0x0][0x8a8] ;  /* 0x00022a00ff187b82 */ /* 0x000ea20000000a00 */
[----:B------:R-:W2:Y:S02]  /*0210*/  LDCU.64 UR4, c[0x0][0x358] ;  /* 0x00006b00ff0477ac */ /* 0x000ea40008000a00 */
[----:B--2---:R2:W5:Y:S01]  /*0220*/  LDG.E R24, desc[UR4][R24.64] ;  /* 0x0000000418187981 */ /* 0x004562000c1e1900 */
[----:B------:R-:W-:Y:S05]  /*0230*/  BRA `(.L_x_2) ;  /* 0x0000000000087947 */ /* 0x000fea0003800000 */
.L_x_3:
[----:B------:R-:W2:Y:S02]  /*0240*/  LDCU UR4, c[0x0][0x8a0] ;  /* 0x00011400ff0477ac */ /* 0x000ea40008000800 */
[----:B--2---:R-:W-:Y:S02]  /*0250*/  MOV R24, UR4 ;  /* 0x0000000400187c02 */ /* 0x004fe40008000f00 */
.L_x_2:
[----:B------:R-:W-:Y:S01]  /*0260*/  IMAD.U32 R0, RZ, RZ, UR18 ;  /* 0x00000012ff007e24 */ /* 0x000fe2000f8e00ff */
[----:B------:R-:W-:Y:S04]  /*0270*/  BSSY.RECONVERGENT B0, `(.L_x_4) ;  /* 0x000000c000007945 */ /* 0x000fe80003800200 */
[C---:B------:R-:W-:Y:S02]  /*0280*/  ISETP.NE.OR P1, PT, R0.reuse, 0x1, !P3 ;  /* 0x000000010000780c */ /* 0x040fe40005f25670 */
[----:B------:R-:W-:-:S11]  /*0290*/  ISETP.NE.OR P0, PT, R0, 0x3, !P3 ;  /* 0x000000030000780c */ /* 0x000fd60005f05670 */
[----:B------:R-:W-:Y:S05]  /*02a0*/  @P1 BRA `(.L_x_5) ;  /* 0x0000000000201947 */ /* 0x000fea0003800000 */
[----:B------:R-:W3:Y:S02]  /*02b0*/  LDCU.64 UR4, c[0x0][0x348] ;  /* 0x00006900ff0477ac */ /* 0x000ee40008000a00 */
[----:B---3--:R-:W-:Y:S02]  /*02c0*/  UIADD3 UR6, UP1, UPT, UR4, 0x80, URZ ;  /* 0x0000008004067890 */ /* 0x008fe4000ff3e0ff */
[----:B------:R-:W-:Y:S02]  /*02d0*/  UIADD3 UR4, UP0, UPT, UR4, 0x180, URZ ;  /* 0x0000018004047890 */ /* 0x000fe4000ff1e0ff */
[----:B------:R-:W-:Y:S02]  /*02e0*/  UIADD3.X UR7, UPT, UPT, URZ, UR5, URZ, UP1, !UPT ;  /* 0x00000005ff077290 */ /* 0x000fe40008ffe4ff */
[----:B------:R-:W-:-:S07]  /*02f0*/  UIADD3.X UR5, UPT, UPT, URZ, UR5, URZ, UP0, !UPT ;  /* 0x00000005ff057290 */ /* 0x000fce00087fe4ff */
[----:B------:R3:W-:Y:S02]  /*0300*/  UTMACCTL.PF [UR6] ;  /* 0x00000000060079b9 */ /* 0x0007e40008040000 */
[----:B------:R3:W-:Y:S02]  /*0310*/  UTMACCTL.PF [UR4] ;  /* 0x00000000040079b9 */ /* 0x0007e40008040000 */
[----:B---3--:R-:W-:Y:S01]  /*0320*/  NOP ;  /* 0x0000000000007918 */ /* 0x008fe20000000000 */
.L_x_5:
[----:B------:R-:W-:Y:S05]  /*0330*/  BSYNC.RECONVERGENT B0 ;  /* 0x0000000000007941 */ /* 0x000fea0003800200 */
.L_x_4:
[----:B------:R-:W-:Y:S04]  /*0340*/  BSSY.RECONVERGENT B0, `(.L_x_6) ;  /* 0x000000a000007945 */ /* 0x000fe80003800200 */
        /* <DEDUP_REMOVED lines=9> */
.L_x_7:
[----:B------:R-:W-:Y:S05]  /*03e0*/  BSYNC.RECONVERGENT B0 ;  /* 0x0000000000007941 */ /* 0x000fea0003800200 */
.L_x_6:
[----:B------:R-:W3:Y:S01]  /*03f0*/  LDCU.64 UR4, c[0x0][0x888] ;  /* 0x00011100ff0477ac */ /* 0x000ee20008000a00 */
[----:B------:R-:W-:Y:S02]  /*0400*/  UISETP.EQ.U32.AND UP2, UPT, UR8, URZ, UPT ;  /* 0x000000ff0800728c */ /* 0x000fe4000bf42070 */
[----:B------:R-:W-:Y:S02]  /*0410*/  UPLOP3.LUT UP3, UPT, UPT, UPT, UPT, 0x80, 0x8 ;  /* 0x000000000008789c */ /* 0x000fe40003f6f070 */
[----:B---3--:R-:W-:-:S04]  /*0420*/  UISETP.NE.U32.AND UP0, UPT, UR4, URZ, UPT ;  /* 0x000000ff0400728c */ /* 0x008fc8000bf05070 */
[----:B------:R-:W-:-:S04]  /*0430*/  UISETP.NE.AND.EX UP1, UPT, UR5, URZ, UPT, UP0 ;  /* 0x000000ff0500728c */ /* 0x000fc8000bf25300 */
[----:B------:R-:W-:-:S04]  /*0440*/  UISETP.EQ.OR.EX UP4, UPT, UR9, URZ, !UP1, UP2 ;  /* 0x000000ff0900728c */ /* 0x000fc8000cf82720 */
[----:B------:R-:W-:-:S06]  /*0450*/  UP2UR UR4, UPR, URZ, 0x10 ;  /* 0x00000010ff047883 */ /* 0x000fcc0008000000 */
[----:B------:R-:W-:Y:S01]  /*0460*/  MOV R75, UR4 ;  /* 0x00000004004b7c02 */ /* 0x000fe20008000f00 */
[----:B------:R-:W-:Y:S06]  /*0470*/  BRA.U !UP4, `(.L_x_8) ;  /* 0x000000010c207547 */ /* 0x000fec000b800000 */
[----:B------:R-:W-:Y:S01]  /*0480*/  UISETP.NE.U32.AND UP0, UPT, UR8, URZ, UPT ;  /* 0x000000ff0800728c */ /* 0x000fe2000bf05070 */
[----:B-----5:R-:W-:Y:S01]  /*0490*/  FSETP.NEU.AND P0, PT, R27, RZ, PT ;  /* 0x000000ff1b00720b */ /* 0x020fe20003f0d000 */
[----:B------:R-:W-:Y:S02]  /*04a0*/  USEL UR4, URZ, 0xffffffff, UP1 ;  /* 0xffffffffff047887 */ /* 0x000fe40008800000 */
[----:B------:R-:W-:-:S10]  /*04b0*/  UISETP.NE.AND.EX UP2, UPT, UR9, URZ, UPT, UP0 ;  /* 0x000000ff0900728c */ /* 0x000fd4000bf45300 */
[----:B------:R-:W-:Y:S01]  /*04c0*/  VOTEU.ANY UP0, P0 ;  /* 0x0000000000ff7886 */ /* 0x000fe20000000100 */
[----:B------:R-:W-:-:S04]  /*04d0*/  @!UP2 USEL UR4, URZ, 0xffffffff, UP0 ;  /* 0xffffffffff04a887 */ /* 0x000fc80008000000 */
[----:B------:R-:W-:-:S04]  /*04e0*/  ULOP3.LUT UR4, UR4, 0x1, URZ, 0xc0, !UPT ;  /* 0x0000000104047892 */ /* 0x000fc8000f8ec0ff */
[----:B------:R-:W-:-:S11]  /*04f0*/  UISETP.NE.U32.AND UP3, UPT, UR4, 0x1, UPT ;  /* 0x000000010400788c */ /* 0x000fd6000bf65070 */
.L_x_8:
[----:B-1----:R-:W1:Y:S01]  /*0500*/  SHFL.IDX PT, R2, R71, RZ, 0x1f ;  /* 0x00001fff47027589 */ /* 0x002e6200000e0000 */
[----:B------:R-:W-:-:S04]  /*0510*/  UISETP.NE.AND UP0, UPT, UR18, 0x2, UPT ;  /* 0x000000021200788c */ /* 0x000fc8000bf05270 */
[----:B------:R-:W-:Y:S01]  /*0520*/  USEL UR69, URZ, 0x1, UP0 ;  /* 0x00000001ff457887 */ /* 0x000fe20008000000 */
[----:B-1----:R-:W-:-:S13]  /*0530*/  ISETP.NE.AND P0, PT, R2, RZ, PT ;  /* 0x000000ff0200720c */ /* 0x002fda0003f05270 */
[----:B------:R-:W-:Y:S05]  /*0540*/  @P0 BRA `(.L_x_9) ;  /* 0x0000000000580947 */ /* 0x000fea0003800000 */
[----:B------:R-:W1:Y:S01]  /*0550*/  S2UR UR4, SR_CgaCtaId ;  /* 0x00000000000479c3 */ /* 0x000e620000008800 */
[----:B------:R-:W-:Y:S01]  /*0560*/  UMOV UR5, 0x400 ;  /* 0x0000040000057882 */ /* 0x000fe20000000000 */
[----:B------:R-:W-:Y:S01]  /*0570*/  UMOV UR6, 0x1 ;  /* 0x0000000100067882 */ /* 0x000fe20000000000 */
[----:B------:R-:W-:Y:S01]  /*0580*/  ELECT P0, URZ, PT ;  /* 0x0000000000ff782f */ /* 0x000fe20003800000 */
[----:B------:R-:W-:-:S04]  /*0590*/  UIADD3 UR6, UPT, UPT, -UR6, 0x100000, URZ ;  /* 0x0010000006067890 */ /* 0x000fc8000fffe1ff */
[----:B------:R-:W-:Y:S02]  /*05a0*/  USHF.L.U32 UR7, UR6, 0xb, URZ ;  /* 0x0000000b06077899 */ /* 0x000fe400080006ff */
[----:B------:R-:W-:Y:S02]  /*05b0*/  USHF.L.U32 UR6, UR6, 0x1, URZ ;  /* 0x0000000106067899 */ /* 0x000fe400080006ff */
[----:B-1----:R-:W-:Y:S01]  /*05c0*/  ULEA UR4, UR4, UR5, 0x18 ;  /* 0x0000000504047291 */ /* 0x002fe2000f8ec0ff */
[----:B------:R-:W1:Y:S11]  /*05d0*/  FENCE.VIEW.ASYNC.S ;  /* 0x00000000000073c6 */ /* 0x000e760000000000 */
[----:B-1----:R1:W3:Y:S01]  /*05e0*/  SYNCS.EXCH.64 URZ, [UR4], UR6 ;  /* 0x0000000604ff75b2 */ /* 0x0022e20008000100 */
[----:B------:R1:W4:Y:S01]  /*05f0*/  SYNCS.EXCH.64 URZ, [UR4+0x30], UR6 ;  /* 0x0000300604ff75b2 */ /* 0x0003220008000100 */
[----:B------:R1:W1:Y:S01]  /*0600*/  SYNCS.EXCH.64 URZ, [UR4+0x8], UR6 ;  /* 0x0000080604ff75b2 */ /* 0x0002620008000100 */
        /* <DEDUP_REMOVED lines=9> */
[----:B------:R-:W-:Y:S01]  /*06a0*/  NOP ;  /* 0x0000000000007918 */ /* 0x000fe20000000000 */
.L_x_9:
[----:B------:R-:W2:Y:S01]  /*06b0*/  SHFL.IDX PT, R2, R71, RZ, 0x1f ;  /* 0x00001fff47027589 */ /* 0x000ea200000e0000 */
[----:B------:R-:W-:Y:S01]  /*06c0*/  NOP ;  /* 0x0000000000007918 */ /* 0x000fe20000000000 */
[----:B--2---:R-:W-:-:S13]  /*06d0*/  ISETP.NE.AND P0, PT, R2, 0x1, PT ;  /* 0x000000010200780c */ /* 0x004fda0003f05270 */
[----:B------:R-:W-:Y:S05]  /*06e0*/  @P0 BRA `(.L_x_10) ;  /* 0x0000000000580947 */ /* 0x000fea0003800000 */
[----:B-1----:R-:W1:Y:S01]  /*06f0*/  S2UR UR4, SR_CgaCtaId ;  /* 0x00000000000479c3 */ /* 0x002e620000008800 */
[----:B------:R-:W-:Y:S01]  /*0700*/  UMOV UR5, 0x400 ;  /* 0x0000040000057882 */ /* 0x000fe20000000000 */
[----:B------:R-:W-:Y:S01]  /*0710*/  UMOV UR8, 0x20 ;  /* 0x0000002000087882 */ /* 0x000fe20000000000 */
[----:B------:R-:W-:Y:S01]  /*0720*/  UMOV UR6, 0x80 ;  /* 0x0000008000067882 */ /* 0x000fe20000000000 */
[----:B------:R-:W-:-:S04]  /*0730*/  UIADD3 UR8, UPT, UPT, -UR8, 0x100000, URZ ;  /* 0x0010000008087890 */ /* 0x000fc8000fffe1ff */
[----:B------:R-:W-:Y:S02]  /*0740*/  USHF.L.U32 UR9, UR8, 0xb, URZ ;  /* 0x0000000b08097899 */ /* 0x000fe400080006ff */
[----:B------:R-:W-:Y:S02]  /*0750*/  USHF.L.U32 UR8, UR8, 0x1, URZ ;  /* 0x0000000108087899 */ /* 0x000fe400080006ff */
[----:B------:R-:W-:-:S04]  /*0760*/  UIADD3 UR6, UPT, UPT, -UR6, 0x100000, URZ ;  /* 0x0010000006067890 */ /* 0x000fc8000fffe1ff */
[----:B------:R-:W-:Y:S02]  /*0770*/  USHF.L.U32 UR7, UR6, 0xb, URZ ;  /* 0x0000000b06077899 */ /* 0x000fe400080006ff */
[----:B------:R-:W-:Y:S01]  /*0780*/  USHF.L.U32 UR6, UR6, 0x1, URZ ;  /* 0x0000000106067899 */ /* 0x000fe200080006ff */
[----:B------:R-:W-:Y:S01]  /*0790*/  ELECT P0, URZ, PT ;  /* 0x0000000000ff782f */ /* 0x000fe20003800000 */
[----:B-1----:R-:W-:Y:S01]  /*07a0*/  ULEA UR4, UR4, UR5, 0x18 ;  /* 0x0000000504047291 */ /* 0x002fe2000f8ec0ff */
[----:B------:R-:W1:Y:S11]  /*07b0*/  FENCE.VIEW.ASYNC.S ;  /* 0x00000000000073c6 */ /* 0x000e760000000000 */
[----:B-1----:R2:W1:Y:S01]  /*07c0*/  SYNCS.EXCH.64 URZ, [UR4+0x60], UR8 ;  /* 0x0000600804ff75b2 */ /* 0x0024620008000100 */
[----:B------:R2:W1:Y:S01]  /*07d0*/  SYNCS.EXCH.64 URZ, [UR4+0x80], UR6 ;  /* 0x0000800604ff75b2 */ /* 0x0004620008000100 */
[----:B------:R2:W1:Y:S01]  /*07e0*/  SYNCS.EXCH.64 URZ, [UR4+0x68], UR8 ;  /* 0x0000680804ff75b2 */ /* 0x0004620008000100 */
[----:B------:R2:W1:Y:S01]  /*07f0*/  SYNCS.EXCH.64 URZ, [UR4+0x88], UR6 ;  /* 0x0000880604ff75b2 */ /* 0x0004620008000100 */
[----:B------:R2:W1:Y:S01]  /*0800*/  SYNCS.EXCH.64 URZ, [UR4+0x70], UR8 ;  /* 0x0000700804ff75b2 */ /* 0x0004620008000100 */
[----:B------:R2:W1:Y:S01]  /*0810*/  SYNCS.EXCH.64 URZ, [UR4+0x90], UR6 ;  /* 0x0000900604ff75b2 */ /* 0x0004620008000100 */
[----:B------:R2:W1:Y:S01]  /*0820*/  SYNCS.EXCH.64 URZ, [UR4+0x78], UR8 ;  /* 0x0000780804ff75b2 */ /* 0x0004620008000100 */
[----:B------:R2:W1:Y:S02]  /*0830*/  SYNCS.EXCH.64 URZ, [UR4+0x98], UR6 ;  /* 0x0000980604ff75b2 */ /* 0x0004640008000100 */
[----:B--2---:R-:W-:Y:S01]  /*0840*/  NOP ;  /* 0x0000000000007918 */ /* 0x004fe20000000000 */
.L_x_10:
[----:B------:R-:W2:Y:S01]  /*0850*/  SHFL.IDX PT, R2, R71, RZ, 0x1f ;  /* 0x00001fff47027589 */ /* 0x000ea200000e0000 */
[----:B------:R-:W-:Y:S01]  /*0860*/  NOP ;  /* 0x0000000000007918 */ /* 0x000fe20000000000 */
[----:B--2---:R-:W-:-:S13]  /*0870*/  ISETP.NE.AND P0, PT, R2, 0x3, PT ;  /* 0x000000030200780c */ /* 0x004fda0003f05270 */
[----:B------:R-:W-:Y:S05]  /*0880*/  @P0 BRA `(.L_x_11) ;  /* 0x0000000000300947 */ /* 0x000fea0003800000 */
[----:B-1----:R-:W1:Y:S01]  /*0890*/  S2UR UR4, SR_CgaCtaId ;  /* 0x00000000000479c3 */ /* 0x002e620000008800 */
[----:B------:R-:W-:Y:S01]  /*08a0*/  UMOV UR6, 0x400 ;  /* 0x0000040000067882 */ /* 0x000fe20000000000 */
[----:B------:R-:W-:Y:S01]  /*08b0*/  UMOV UR5, 0x20 ;  /* 0x0000002000057882 */ /* 0x000fe20000000000 */
[----:B------:R-:W-:Y:S01]  /*08c0*/  ELECT P0, URZ, PT ;  /* 0x0000000000ff782f */ /* 0x000fe20003800000 */
[----:B-1----:R-:W-:Y:S02]  /*08d0*/  ULEA UR6, UR4, UR6, 0x18 ;  /* 0x0000000604067291 */ /* 0x002fe4000f8ec0ff */
[----:B------:R-:W-:-:S04]  /*08e0*/  UIADD3 UR4, UPT, UPT, -UR5, 0x100000, URZ ;  /* 0x0010000005047890 */ /* 0x000fc8000fffe1ff */
[----:B------:R-:W-:Y:S02]  /*08f0*/  USHF.L.U32 UR5, UR4, 0xb, URZ ;  /* 0x0000000b04057899 */ /* 0x000fe400080006ff */
[----:B------:R-:W-:Y:S01]  /*0900*/  USHF.L.U32 UR4, UR4, 0x1, URZ ;  /* 0x0000000104047899 */ /* 0x000fe200080006ff */
[----:B------:R-:W1:Y:S11]  /*0910*/  FENCE.VIEW.ASYNC.S ;  /* 0x00000000000073c6 */ /* 0x000e760000000000 */
[----:B-1----:R2:W1:Y:S01]  /*0920*/  SYNCS.EXCH.64 URZ, [UR6+0xa0], UR4 ;  /* 0x0000a00406ff75b2 */ /* 0x0024620008000100 */
[----:B------:R2:W1:Y:S02]  /*0930*/  SYNCS.EXCH.64 URZ, [UR6+0xa8], UR4 ;  /* 0x0000a80406ff75b2 */ /* 0x0004640008000100 */
[----:B--2---:R-:W-:Y:S01]  /*0940*/  NOP ;  /* 0x0000000000007918 */ /* 0x004fe20000000000 */
.L_x_11:
[----:B------:R-:W2:Y:S01]  /*0950*/  SHFL.IDX PT, R2, R71, RZ, 0x1f ;  /* 0x00001fff47027589 */ /* 0x000ea200000e0000 */
[----:B------:R-:W-:Y:S01]  /*0960*/  NOP ;  /* 0x0000000000007918 */ /* 0x000fe20000000000 */
[----:B--2---:R-:W-:-:S13]  /*0970*/  ISETP.NE.AND P0, PT, R2, 0x4, PT ;  /* 0x000000040200780c */ /* 0x004fda0003f05270 */
[----:B------:R-:W-:Y:S05]  /*0980*/  @P0 BRA `(.L_x_12) ;  /* 0x0000000000440947 */ /* 0x000fea0003800000 */
[----:B-1----:R-:W1:Y:S01]  /*0990*/  S2UR UR6, SR_CgaCtaId ;  /* 0x00000000000679c3 */ /* 0x002e620000008800 */
[----:B------:R-:W-:Y:S01]  /*09a0*/  UMOV UR4, 0x100 ;  /* 0x0000010000047882 */ /* 0x000fe20000000000 */
[----:B------:R-:W-:Y:S01]  /*09b0*/  UMOV UR5, 0x400 ;  /* 0x0000040000057882 */ /* 0x000fe20000000000 */
[----:B------:R-:W-:Y:S01]  /*09c0*/  USEL UR4, UR4, 0xe0, UP3 ;  /* 0x000000e004047887 */ /* 0x000fe20009800000 */
[----:B------:R-:W-:Y:S01]  /*09d0*/  UMOV UR8, 0x1 ;  /* 0x0000000100087882 */ /* 0x000fe20000000000 */
[----:B------:R-:W-:Y:S01]  /*09e0*/  ELECT P0, URZ, PT ;  /* 0x0000000000ff782f */ /* 0x000fe20003800000 */
[----:B------:R-:W-:-:S04]  /*09f0*/  UIADD3 UR8, UPT, UPT, -UR8, 0x100000, URZ ;  /* 0x0010000008087890 */ /* 0x000fc8000fffe1ff */
[----:B------:R-:W-:Y:S02]  /*0a00*/  USHF.L.U32 UR9, UR8, 0xb, URZ ;  /* 0x0000000b08097899 */ /* 0x000fe400080006ff */
[----:B------:R-:W-:Y:S02]  /*0a10*/  USHF.L.U32 UR8, UR8, 0x1, URZ ;  /* 0x0000000108087899 */ /* 0x000fe400080006ff */
[----:B-1----:R-:W-:Y:S02]  /*0a20*/  ULEA UR6, UR6, UR5, 0x18 ;  /* 0x0000000506067291 */ /* 0x002fe4000f8ec0ff */
[----:B------:R-:W-:-:S04]  /*0a30*/  UIADD3 UR4, UPT, UPT, -UR4, 0x100000, URZ ;  /* 0x0010000004047890 */ /* 0x000fc8000fffe1ff */
[----:B------:R-:W-:Y:S02]  /*0a40*/  USHF.L.U32 UR5, UR4, 0xb, URZ ;  /* 0x0000000b04057899 */ /* 0x000fe400080006ff */
[----:B------:R-:W-:Y:S01]  /*0a50*/  USHF.L.U32 UR4, UR4, 0x1, URZ ;  /* 0x0000000104047899 */ /* 0x000fe200080006ff */
[----:B------:R-:W1:Y:S03]  /*0a60*/  FENCE.VIEW.ASYNC.S ;  /* 0x00000000000073c6 */ /* 0x000e660000000000 */
[----:B-1----:R2:W1:Y:S08]  /*0a70*/  SYNCS.EXCH.64 URZ, [UR6+0xb0], UR8 ;  /* 0x0000b00806ff75b2 */ /* 0x0024700008000100 */
[----:B------:R2:W1:Y:S02]  /*0a80*/  SYNCS.EXCH.64 URZ, [UR6+0xb8], UR4 ;  /* 0x0000b80406ff75b2 */ /* 0x0004640008000100 */
[----:B--2---:R-:W-:Y:S01]  /*0a90*/  NOP ;  /* 0x0000000000007918 */ /* 0x004fe20000000000 */
.L_x_12:
[----:B------:R-:W2:Y:S01]  /*0aa0*/  SHFL.IDX PT, R2, R71, RZ, 0x1f ;  /* 0x00001fff47027589 */ /* 0x000ea200000e0000 */
[----:B------:R-:W1:Y:S01]  /*0ab0*/  S2UR UR24, SR_CTAID.X ;  /* 0x00000000001879c3 */ /* 0x000e620000002500 */
[----:B------:R-:W-:-:S07]  /*0ac0*/  NOP ;  /* 0x0000000000007918 */ /* 0x000fce0000000000 */
[----:B------:R-:W1:Y:S01]  /*0ad0*/  S2UR UR20, SR_CTAID.Y ;  /* 0x00000000001479c3 */ /* 0x000e620000002600 */
[----:B--2---:R-:W-:-:S13]  /*0ae0*/  ISETP.NE.AND P0, PT, R2, 0x5, PT ;  /* 0x000000050200780c */ /* 0x004fda0003f05270 */
[----:B-1----:R-:W-:Y:S05]  /*0af0*/  @P0 BRA `(.L_x_13) ;  /* 0x0000000000480947 */ /* 0x002fea0003800000 */
[----:B------:R-:W1:Y:S01]  /*0b00*/  S2UR UR4, SR_CgaCtaId ;  /* 0x00000000000479c3 */ /* 0x000e620000008800 */
        /* <DEDUP_REMOVED lines=12> */
[----:B-1----:R1:W2:Y:S01]  /*0bd0*/  SYNCS.EXCH.64 URZ, [UR4+0xc0], UR8 ;  /* 0x0000c00804ff75b2 */ /* 0x0022a20008000100 */
[----:B------:R1:W1:Y:S01]  /*0be0*/  SYNCS.EXCH.64 URZ, [UR4+0xd0], UR6 ;  /* 0x0000d00604ff75b2 */ /* 0x0002620008000100 */
[----:B------:R1:W1:Y:S01]  /*0bf0*/  SYNCS.EXCH.64 URZ, [UR4+0xc8], UR8 ;  /* 0x0000c80804ff75b2 */ /* 0x0002620008000100 */
[----:B------:R1:W1:Y:S01]  /*0c00*/  SYNCS.EXCH.64 URZ, [UR4+0xd8], UR6 ;  /* 0x0000d80604ff75b2 */ /* 0x0002620008000100 */
[----:B------:R-:W-:Y:S01]  /*0c10*/  NOP ;  /* 0x0000000000007918 */ /* 0x000fe20000000000 */
.L_x_13:
[----:B------:R-:W-:-:S05]  /*0c20*/  CS2R.32 R64, SR_CgaSize ;  /* 0x0000000000407805 */ /* 0x000fca0000008a00 */
[----:B------:R-:W-:-:S05]  /*0c30*/  IMAD R64, R64, -0xa0, RZ ;  /* 0xffffff6040407824 */ /* 0x000fca00078e02ff */
[----:B------:R-:W-:-:S14]  /*0c40*/  R2UR UR5, R64 ;  /* 0x00000000400572ca */ /* 0x000fdc00000e0000 */
[----:B------:R-:W3:Y:S01]  /*0c50*/  LDCU UR5, c[0x0][UR5+0x2b0] ;  /* 0x00005600050577ac */ /* 0x000ee20008000800 */
[----:B------:R-:W-:Y:S02]  /*0c60*/  I2FP.F32.U32 R5, UR24 ;  /* 0x0000001800057c45 */ /* 0x000fe40008201000 */
[----:B------:R-:W-:-:S05]  /*0c70*/  CS2R.32 R3, SR_CgaSize ;  /* 0x0000000000037805 */ /* 0x000fca0000008a00 */
[----:B------:R-:W-:-:S06]  /*0c80*/  IMAD R3, R3, -0xa0, RZ ;  /* 0xffffff6003037824 */ /* 0x000fcc00078e02ff */
[----:B------:R-:W4:Y:S01]  /*0c90*/  LDC R3, c[0x0][R3+0x2a0] ;  /* 0x0000a80003037b82 */ /* 0x000f220000000800 */
[----:B------:R-:W-:Y:S02]  /*0ca0*/  I2FP.F32.U32 R4, UR20 ;  /* 0x0000001400047c45 */ /* 0x000fe40008201000 */
[----:B------:R-:W-:-:S05]  /*0cb0*/  CS2R.32 R64, SR_CgaSize ;  /* 0x0000000000407805 */ /* 0x000fca0000008a00 */
[----:B------:R-:W-:-:S05]  /*0cc0*/  IMAD R64, R64, -0xa0, RZ ;  /* 0xffffff6040407824 */ /* 0x000fca00078e02ff */
[----:B-1----:R-:W-:-:S14]  /*0cd0*/  R2UR UR4, R64 ;  /* 0x00000000400472ca */ /* 0x002fdc00000e0000 */
[----:B------:R-:W1:Y:S01]  /*0ce0*/  LDCU UR4, c[0x0][UR4+0x2b4] ;  /* 0x00005680040477ac */ /* 0x000e620008000800 */
[----:B------:R-:W-:Y:S01]  /*0cf0*/  NOP ;  /* 0x0000000000007918 */ /* 0x000fe20000000000 */
[----:B------:R-:W2:Y:S01]  /*0d00*/  LDCU UR19, c[0x0][0xb24] ;  /* 0x00016480ff1377ac */ /* 0x000ea20008000800 */
[----:B------:R-:W-:-:S05]  /*0d10*/  CS2R.32 R2, SR_CgaSize ;  /* 0x0000000000027805 */ /* 0x000fca0000008a00 */
[----:B------:R-:W-:-:S06]  /*0d20*/  IMAD R2, R2, -0xa0, RZ ;  /* 0xffffff6002027824 */ /* 0x000fcc00078e02ff */
[----:B------:R-:W4:Y:S01]  /*0d30*/  LDC R2, c[0x0][R2+0x2a4] ;  /* 0x0000a90002027b82 */ /* 0x000f220000000800 */
[----:B---3--:R-:W-:-:S07]  /*0d40*/  FMUL R5, R5, UR5 ;  /* 0x0000000505057c20 */ /* 0x008fce0008400000 */
[----:B------:R-:W3:Y:S01]  /*0d50*/  S2UR UR49, SR_CTAID.Z ;  /* 0x00000000003179c3 */ /* 0x000ee20000002700 */
[----:B-1----:R-:W-:Y:S01]  /*0d60*/  FMUL R4, R4, UR4 ;  /* 0x0000000404047c20 */ /* 0x002fe20008400000 */
[----:B------:R-:W1:Y:S01]  /*0d70*/  F2I.U32.TRUNC.NTZ R64, R5 ;  /* 0x0000000500407305 */ /* 0x000e62000020f000 */
[----:B--2---:R-:W-:-:S07]  /*0d80*/  UISETP.GE.AND UP0, UPT, UR19, 0x1, UPT ;  /* 0x000000011300788c */ /* 0x004fce000bf06270 */
[----:B------:R-:W2:Y:S01]  /*0d90*/  F2I.U32.TRUNC.NTZ R63, R4 ;  /* 0x00000004003f7305 */ /* 0x000ea2000020f000 */
[----:B-1----:R-:W-:-:S05]  /*0da0*/  IADD3 R64, PT, PT, -R64, RZ, RZ ;  /* 0x000000ff40407210 */ /* 0x002fca0007ffe1ff */
[----:B----4-:R-:W-:Y:S01]  /*0db0*/  IMAD R64, R3, R64, UR24 ;  /* 0x0000001803407e24 */ /* 0x010fe2000f8e0240 */
[----:B--2---:R-:W-:-:S05]  /*0dc0*/  IADD3 R63, PT, PT, -R63, RZ, RZ ;  /* 0x000000ff3f3f7210 */ /* 0x004fca0007ffe1ff */
[----:B------:R-:W-:Y:S01]  /*0dd0*/  IMAD R63, R2, R63, UR20 ;  /* 0x00000014023f7e24 */ /* 0x000fe2000f8e023f */
[----:B------:R-:W-:Y:S06]  /*0de0*/  BAR.SYNC.DEFER_BLOCKING 0x0 ;  /* 0x0000000000007b1d */ /* 0x000fec0000010000 */
[----:B---3--:R-:W-:Y:S05]  /*0df0*/  BRA.U !UP0, `(.L_x_14) ;  /* 0x0000000108d47547 */ /* 0x008fea000b800000 */
[----:B------:R-:W1:Y:S01]  /*0e00*/  LDCU.128 UR28, c[0x0][0xb10] ;  /* 0x00016200ff1c77ac */ /* 0x000e620008000c00 */
[----:B------:R-:W2:Y:S01]  /*0e10*/  LDCU UR6, c[0x0][0x370] ;  /* 0x00006e00ff0677ac */ /* 0x000ea20008000800 */
[----:B------:R-:W3:Y:S01]  /*0e20*/  LDCU UR4, c[0x0][0x374] ;  /* 0x00006e80ff0477ac */ /* 0x000ee20008000800 */
[----:B------:R-:W4:Y:S01]  /*0e30*/  LDCU UR21, c[0x0][0xb0c] ;  /* 0x00016180ff1577ac */ /* 0x000f220008000800 */
[----:B------:R-:W4:Y:S01]  /*0e40*/  LDCU UR5, c[0x0][0xb20] ;  /* 0x00016400ff0577ac */ /* 0x000f220008000800 */
[----:B------:R-:W4:Y:S01]  /*0e50*/  LDCU.64 UR16, c[0x0][0xb28] ;  /* 0x00016500ff1077ac */ /* 0x000f220008000a00 */
[----:B-1----:R-:W-:Y:S02]  /*0e60*/  UISETP.NE.AND UP0, UPT, UR30, 0x1, UPT ;  /* 0x000000011e00788c */ /* 0x002fe4000bf05270 */
[----:B---3--:R-:W-:Y:S02]  /*0e70*/  UIMAD.WIDE.U32 UR8, UR4, UR31, URZ ;  /* 0x0000001f040872a5 */ /* 0x008fe4000f8e00ff */
[----:B--2---:R-:W-:-:S02]  /*0e80*/  UIMAD.WIDE.U32 UR10, UR6, UR28, URZ ;  /* 0x0000001c060a72a5 */ /* 0x004fc4000f8e00ff */
[----:B----4-:R-:W-:Y:S02]  /*0e90*/  UISETP.NE.AND UP2, UPT, UR21, 0x1, UPT ;  /* 0x000000011500788c */ /* 0x010fe4000bf45270 */
[----:B------:R-:W-:Y:S01]  /*0ea0*/  UISETP.NE.AND UP4, UPT, UR19, 0x1, UPT ;  /* 0x000000011300788c */ /* 0x000fe2000bf85270 */
[----:B------:R-:W-:Y:S02]  /*0eb0*/  UMOV UR8, UR9 ;  /* 0x0000000900087c82 */ /* 0x000fe40008000000 */
[----:B------:R-:W-:Y:S01]  /*0ec0*/  UMOV UR10, UR11 ;  /* 0x0000000b000a7c82 */ /* 0x000fe20008000000 */
[----:B------:R-:W-:Y:S02]  /*0ed0*/  @UP0 USHF.R.U32.HI UR4, URZ, UR5, UR8 ;  /* 0x00000005ff040299 */ /* 0x000fe40008011608 */
[----:B------:R-:W-:Y:S02]  /*0ee0*/  UIMAD.WIDE.U32 UR12, UR20, UR31, URZ ;  /* 0x0000001f140c72a5 */ /* 0x000fe4000f8e00ff */
[----:B------:R-:W-:-:S02]  /*0ef0*/  UIMAD.WIDE.U32 UR8, UR4, UR16, URZ ;  /* 0x00000010040872a5 */ /* 0x000fc4000f8e00ff */
[----:B------:R-:W-:Y:S02]  /*0f00*/  @UP2 USHF.R.U32.HI UR6, URZ, UR29, UR10 ;  /* 0x0000001dff062299 */ /* 0x000fe4000801160a */
[----:B------:R-:W-:Y:S02]  /*0f10*/  UIMAD.WIDE.U32 UR14, UR24, UR28, URZ ;  /* 0x0000001c180e72a5 */ /* 0x000fe4000f8e00ff */
[----:B------:R-:W-:Y:S01]  /*0f20*/  UIMAD.WIDE.U32 UR10, UR6, UR16, URZ ;  /* 0x00000010060a72a5 */ /* 0x000fe2000f8e00ff */
[----:B------:R-:W-:Y:S01]  /*0f30*/  UMOV UR12, UR13 ;  /* 0x0000000d000c7c82 */ /* 0x000fe20008000000 */
[----:B------:R-:W-:Y:S01]  /*0f40*/  UMOV UR8, UR9 ;  /* 0x0000000900087c82 */ /* 0x000fe20008000000 */
[----:B------:R-:W-:Y:S02]  /*0f50*/  USHF.R.U32.HI UR12, URZ, UR5, UR12 ;  /* 0x00000005ff0c7299 */ /* 0x000fe4000801160c */
[----:B------:R-:W-:Y:S01]  /*0f60*/  @UP4 USHF.R.U32.HI UR4, URZ, UR17, UR8 ;  /* 0x00000011ff044299 */ /* 0x000fe20008011608 */
[----:B------:R-:W-:Y:S01]  /*0f70*/  UMOV UR14, UR15 ;  /* 0x0000000f000e7c82 */ /* 0x000fe20008000000 */
[----:B------:R-:W-:Y:S01]  /*0f80*/  UMOV UR10, UR11 ;  /* 0x0000000b000a7c82 */ /* 0x000fe20008000000 */
[----:B------:R-:W-:-:S02]  /*0f90*/  USHF.R.U32.HI UR14, URZ, UR29, UR14 ;  /* 0x0000001dff0e7299 */ /* 0x000fc4000801160e */
[----:B------:R-:W-:Y:S02]  /*0fa0*/  USEL UR5, UR20, UR12, !UP0 ;  /* 0x0000000c14057287 */ /* 0x000fe4000c000000 */
[----:B------:R-:W-:Y:S02]  /*0fb0*/  @UP4 USHF.R.U32.HI UR6, URZ, UR17, UR10 ;  /* 0x00000011ff064299 */ /* 0x000fe4000801160a */
[----:B------:R-:W-:Y:S02]  /*0fc0*/  UIMAD UR7, UR4, UR19, URZ ;  /* 0x00000013040772a4 */ /* 0x000fe4000f8e02ff */
[----:B------:R-:W-:Y:S02]  /*0fd0*/  USEL UR4, UR24, UR14, !UP2 ;  /* 0x0000000e18047287 */ /* 0x000fe4000d000000 */
[----:B------:R-:W-:Y:S02]  /*0fe0*/  UIMAD UR10, UR6, UR19, URZ ;  /* 0x00000013060a72a4 */ /* 0x000fe4000f8e02ff */
[----:B------:R-:W-:-:S02]  /*0ff0*/  UISETP.GE.AND UP0, UPT, UR5, UR7, UPT ;  /* 0x000000070500728c */ /* 0x000fc4000bf06270 */
[----:B------:R-:W-:Y:S02]  /*1000*/  UIMAD.WIDE.U32 UR8, UR5, UR16, URZ ;  /* 0x00000010050872a5 */ /* 0x000fe4000f8e00ff */
[----:B------:R-:W-:Y:S02]  /*1010*/  UISETP.GE.OR UP0, UPT, UR4, UR10, UP0 ;  /* 0x0000000a0400728c */ /* 0x000fe40008706670 */
[----:B------:R-:W-:Y:S02]  /*1020*/  UIMAD.WIDE.U32 UR10, UR4, UR16, URZ ;  /* 0x00000010040a72a5 */ /* 0x000fe4000f8e00ff */
[----:B------:R-:W-:Y:S01]  /*1030*/  UIADD3 UR10, UPT, UPT, -UR4, URZ, URZ ;  /* 0x000000ff040a7290 */ /* 0x000fe2000fffe1ff */
[----:B------:R-:W-:Y:S01]  /*1040*/  UMOV UR8, UR9 ;  /* 0x0000000900087c82 */ /* 0x000fe20008000000 */
[----:B------:R-:W-:Y:S02]  /*1050*/  UIADD3 UR9, UPT, UPT, -UR5, URZ, URZ ;  /* 0x000000ff05097290 */ /* 0x000fe4000fffe1ff */
[----:B------:R-:W-:-:S03]  /*1060*/  USHF.R.U32.HI UR8, URZ, UR17, UR8 ;  /* 0x00000011ff087299 */ /* 0x000fc60008011608 */
[----:B------:R-:W-:Y:S01]  /*1070*/  @!UP0 UMOV UR7, UR11 ;  /* 0x0000000b00078c82 */ /* 0x000fe20008000000 */
[----:B------:R-:W-:Y:S02]  /*1080*/  UIMAD UR20, UR30, UR9, UR20 ;  /* 0x000000091e1472a4 */ /* 0x000fe4000f8e0214 */
[----:B------:R-:W-:Y:S02]  /*1090*/  USEL UR8, UR5, UR8, !UP4 ;  /* 0x0000000805087287 */ /* 0x000fe4000e000000 */
[----:B------:R-:W-:Y:S02]  /*10a0*/  @!UP0 USHF.R.U32.HI UR7, URZ, UR17, UR7 ;  /* 0x00000011ff078299 */ /* 0x000fe40008011607 */
[----:B------:R-:W-:Y:S02]  /*10b0*/  UIADD3 UR9, UPT, UPT, -UR8, URZ, URZ ;  /* 0x000000ff08097290 */ /* 0x000fe4000fffe1ff */
[----:B------:R-:W-:Y:S02]  /*10c0*/  @!UP0 USEL UR7, UR4, UR7, !UP4 ;  /* 0x0000000704078287 */ /* 0x000fe4000e000000 */
[----:B------:R-:W-:-:S02]  /*10d0*/  UIMAD UR9, UR19, UR9, UR5 ;  /* 0x00000009130972a4 */ /* 0x000fc4000f8e0205 */
[----:B------:R-:W-:Y:S02]  /*10e0*/  @!UP0 UIADD3 UR8, UPT, UPT, UR8, -UR7, URZ ;  /* 0x8000000708088290 */ /* 0x000fe4000fffe0ff */
[----:B------:R-:W-:Y:S02]  /*10f0*/  @!UP0 UIMAD UR7, UR9, UR6, UR7 ;  /* 0x00000006090782a4 */ /* 0x000fe4000f8e0207 */
[----:B------:R-:W-:Y:S02]  /*1100*/  @!UP0 UIMAD UR5, UR8, UR19, UR4 ;  /* 0x00000013080582a4 */ /* 0x000fe4000f8e0204 */
[----:B------:R-:W-:Y:S02]  /*1110*/  UIMAD UR6, UR21, UR10, UR24 ;  /* 0x0000000a150672a4 */ /* 0x000fe4000f8e0218 */
[----:B------:R-:W-:Y:S01]  /*1120*/  UIMAD UR20, UR5, UR30, UR20 ;  /* 0x0000001e051472a4 */ /* 0x000fe2000f8e0214 */
[----:B------:R-:W-:Y:S02]  /*1130*/  @!UP0 UMOV UR4, UR7 ;  /* 0x0000000700048c82 */ /* 0x000fe40008000000 */
[----:B------:R-:W-:-:S12]  /*1140*/  UIMAD UR24, UR4, UR21, UR6 ;  /* 0x00000015041872a4 */ /* 0x000fd8000f8e0206 */
.L_x_14:
[----:B------:R-:W1:Y:S02]  /*1150*/  LDCU UR4, c[0x0][0xb30] ;  /* 0x00016600ff0477ac */ /* 0x000e640008000800 */
[----:B-1----:R-:W-:-:S09]  /*1160*/  UISETP.NE.AND UP0, UPT, UR4, 0x1, UPT ;  /* 0x000000010400788c */ /* 0x002fd2000bf05270 */
[----:B------:R-:W-:Y:S05]  /*1170*/  BRA.U UP0, `(.L_x_15) ;  /* 0x0000000100447547 */ /* 0x000fea000b800000 */
[----:B------:R-:W1:Y:S01]  /*1180*/  LDCU.128 UR8, c[0x0][0xb10] ;  /* 0x00016200ff0877ac */ /* 0x000e620008000c00 */
[----:B------:R-:W2:Y:S01]  /*1190*/  LDCU UR12, c[0x0][0xb0c] ;  /* 0x00016180ff0c77ac */ /* 0x000ea20008000800 */
[----:B------:R-:W3:Y:S01]  /*11a0*/  LDCU UR13, c[0x0][0xb20] ;  /* 0x00016400ff0d77ac */ /* 0x000ee20008000800 */
[----:B-1----:R-:W-:Y:S02]  /*11b0*/  UIMAD.WIDE.U32 UR6, UR24, UR8, URZ ;  /* 0x00000008180672a5 */ /* 0x002fe4000f8e00ff */
[----:B------:R-:W-:Y:S02]  /*11c0*/  UIMAD.WIDE.U32 UR4, UR20, UR11, URZ ;  /* 0x0000000b140472a5 */ /* 0x000fe4000f8e00ff */
[----:B--2---:R-:W-:Y:S02]  /*11d0*/  UISETP.NE.AND UP2, UPT, UR12, 0x1, UPT ;  /* 0x000000010c00788c */ /* 0x004fe4000bf45270 */
[----:B------:R-:W-:Y:S01]  /*11e0*/  UISETP.NE.AND UP0, UPT, UR10, 0x1, UPT ;  /* 0x000000010a00788c */ /* 0x000fe2000bf05270 */
[----:B------:R-:W-:-:S02]  /*11f0*/  UMOV UR6, UR7 ;  /* 0x0000000700067c82 */ /* 0x000fc40008000000 */
[----:B------:R-:W-:Y:S01]  /*1200*/  UMOV UR4, UR5 ;  /* 0x0000000500047c82 */ /* 0x000fe20008000000 */
[----:B------:R-:W-:Y:S02]  /*1210*/  USHF.R.U32.HI UR6, URZ, UR9, UR6 ;  /* 0x00000009ff067299 */ /* 0x000fe40008011606 */
[----:B---3--:R-:W-:Y:S02]  /*1220*/  USHF.R.U32.HI UR4, URZ, UR13, UR4 ;  /* 0x0000000dff047299 */ /* 0x008fe40008011604 */
[----:B------:R-:W-:Y:S02]  /*1230*/  USEL UR5, UR24, UR6, !UP2 ;  /* 0x0000000618057287 */ /* 0x000fe4000d000000 */
[----:B------:R-:W-:-:S04]  /*1240*/  USEL UR4, UR20, UR4, !UP0 ;  /* 0x0000000414047287 */ /* 0x000fc8000c000000 */
[----:B------:R-:W-:Y:S02]  /*1250*/  UIADD3 UR6, UPT, UPT, UR5, -UR4, URZ ;  /* 0x8000000405067290 */ /* 0x000fe4000fffe0ff */
[----:B------:R-:W-:Y:S02]  /*1260*/  UIADD3 UR4, UPT, UPT, -UR5, UR4, URZ ;  /* 0x0000000405047290 */ /* 0x000fe4000fffe1ff */
[----:B------:R-:W-:Y:S02]  /*1270*/  UIMAD UR20, UR6, UR10, UR20 ;  /* 0x0000000a061472a4 */ /* 0x000fe4000f8e0214 */
[----:B------:R-:W-:-:S12]  /*1280*/  UIMAD UR24, UR4, UR12, UR24 ;  /* 0x0000000c041872a4 */ /* 0x000fd8000f8e0218 */
.L_x_15:
[----:B------:R-:W-:Y:S01]  /*1290*/  BAR.SYNC.DEFER_BLOCKING 0x0 ;  /* 0x0000000000007b1d */ /* 0x000fe20000010000 */
[----:B------:R-:W-:Y:S01]  /*12a0*/  UISETP.NE.AND UP0, UPT, UR18, 0x2, UPT ;  /* 0x000000021200788c */ /* 0x000fe2000bf05270 */
[----:B------:R-:W-:Y:S02]  /*12b0*/  ISETP.NE.OR P3, PT, R0, 0x2, !P3 ;  /* 0x000000020000780c */ /* 0x000fe40005f65670 */
[----:B------:R-:W-:Y:S02]  /*12c0*/  LOP3.LUT R0, R68, 0x1f, RZ, 0xc0, !PT ;  /* 0x0000001f44007812 */ /* 0x000fe400078ec0ff */
[----:B------:R-:W1:Y:S04]  /*12d0*/  LDCU UR39, c[0x0][0xb24] ;  /* 0x00016480ff2777ac */ /* 0x000e680008000800 */
[----:B------:R-:W-:Y:S05]  /*12e0*/  BRA.U UP0, `(.L_x_16) ;  /* 0x0000001d00e47547 */ /* 0x000fea000b800000 */
[----:B------:R-:W2:Y:S01]  /*12f0*/  LDCU UR7, c[0x0][0x390] ;  /* 0x00007200ff0777ac */ /* 0x000ea20008000800 */
[----:B------:R-:W-:Y:S01]  /*1300*/  PLOP3.LUT P1, PT, PT, PT, UP3, 0x80, 0x8 ;  /* 0x000000000008781c */ /* 0x000fe20003f2f038 */
[----:B------:R-:W-:Y:S01]  /*1310*/  HFMA2 R11, -RZ, RZ, 0, 0 ;  /* 0x00000000ff0b7431 */ /* 0x000fe200000001ff */
[----:B------:R-:W-:Y:S01]  /*1320*/  ISETP.EQ.OR P2, PT, R0, RZ, P3 ;  /* 0x000000ff0000720c */ /* 0x000fe20001f42670 */
[----:B------:R-:W3:Y:S01]  /*1330*/  LDCU UR8, c[0x0][0x370] ;  /* 0x00006e00ff0877ac */ /* 0x000ee20008000800 */
[----:B------:R-:W-:Y:S01]  /*1340*/  PLOP3.LUT P1, PT, P1, PT, PT, 0x8, 0x80 ;  /* 0x000000000080781c */ /* 0x000fe20000f2e170 */
[----:B------:R-:W4:Y:S01]  /*1350*/  LDCU UR6, c[0x0][0x5c0] ;  /* 0x0000b800ff0677ac */ /* 0x000f220008000800 */
[----:B------:R-:W1:Y:S01]  /*1360*/  LDCU.64 UR74, c[0x0][0x348] ;  /* 0x00006900ff4a77ac */ /* 0x000e620008000a00 */
[----:B------:R-:W-:Y:S01]  /*1370*/  UMOV UR52, 0x1 ;  /* 0x0000000100347882 */ /* 0x000fe20000000000 */
[----:B------:R-:W-:Y:S01]  /*1380*/  UMOV UR53, URZ ;  /* 0x000000ff00357c82 */ /* 0x000fe20008000000 */
[----:B--2---:R-:W-:-:S02]  /*1390*/  UIADD3 UR5, UPT, UPT, UR7, 0x1f, URZ ;  /* 0x0000001f07057890 */ /* 0x004fc4000fffe0ff */
[----:B------:R-:W-:Y:S02]  /*13a0*/  UIADD3 UR9, UPT, UPT, UR7, 0x3e, URZ ;  /* 0x0000003e07097890 */ /* 0x000fe4000fffe0ff */
[----:B------:R-:W-:Y:S01]  /*13b0*/  USHF.R.S32.HI UR4, URZ, 0x1f, UR5 ;  /* 0x0000001fff047899 */ /* 0x000fe20008011405 */
[----:B---3--:R-:W-:-:S03]  /*13c0*/  IMAD.U32 R3, RZ, RZ, UR8 ;  /* 0x00000008ff037e24 */ /* 0x008fc6000f8e00ff */
[----:B------:R-:W-:Y:S01]  /*13d0*/  ULEA.HI UR4, UR4, UR5, URZ, 0x5 ;  /* 0x0000000504047291 */ /* 0x000fe2000f8f28ff */
[----:B------:R-:W-:Y:S01]  /*13e0*/  IMAD.U32 R8, RZ, RZ, UR9 ;  /* 0x00000009ff087e24 */ /* 0x000fe2000f8e00ff */
[----:B----4-:R-:W-:Y:S02]  /*13f0*/  UIADD3 UR6, UPT, UPT, UR6, 0x7f, URZ ;  /* 0x0000007f06067890 */ /* 0x010fe4000fffe0ff */
[----:B------:R-:W-:Y:S02]  /*1400*/  USHF.R.S32.HI UR8, URZ, 0x5, UR4 ;  /* 0x00000005ff087899 */ /* 0x000fe40008011404 */
[----:B------:R-:W-:Y:S02]  /*1410*/  UIADD3 UR5, UPT, UPT, UR7, -0x1, URZ ;  /* 0xffffffff07057890 */ /* 0x000fe4000fffe0ff */
[----:B------:R-:W-:Y:S02]  /*1420*/  UISETP.LT.U32.AND UP0, UPT, UR8, 0x6, UPT ;  /* 0x000000060800788c */ /* 0x000fe4000bf01070 */
[----:B------:R-:W-:Y:S01]  /*1430*/  UISETP.GE.U32.AND UP1, UPT, UR5, -0x3f, UPT ;  /* 0xffffffc10500788c */ /* 0x000fe2000bf26070 */
[----:B------:R-:W-:Y:S01]  /*1440*/  MOV R10, UR8 ;  /* 0x00000008000a7c02 */ /* 0x000fe20008000f00 */
[----:B------:R-:W2:Y:S01]  /*1450*/  LDCU UR4, c[0x0][0x374] ;  /* 0x00006e80ff0477ac */ /* 0x000ea20008000800 */
[----:B------:R-:W-:-:S04]  /*1460*/  USEL UR7, UR8, 0x6, UP0 ;  /* 0x0000000608077887 */ /* 0x000fc80008000000 */
[----:B------:R-:W-:-:S04]  /*1470*/  UIADD3 UR72, UPT, UPT, UR7, -0x1, URZ ;  /* 0xffffffff07487890 */ /* 0x000fc8000fffe0ff */
[----:B------:R-:W-:Y:S01]  /*1480*/  @UP1 UIADD3 UR72, UPT, UPT, UR7, URZ, URZ ;  /* 0x000000ff07481290 */ /* 0x000fe2000fffe0ff */
[----:B------:R-:W-:-:S03]  /*1490*/  MOV R9, UR7 ;  /* 0x0000000700097c02 */ /* 0x000fc60008000f00 */
[----:B------:R-:W-:Y:S01]  /*14a0*/  UIADD3 UR72, UPT, UPT, UR72, 0x1, URZ ;  /* 0x0000000148487890 */ /* 0x000fe2000fffe0ff */
[----:B--2---:R-:W-:Y:S01]  /*14b0*/  IMAD.U32 R2, RZ, RZ, UR4 ;  /* 0x00000004ff027e24 */ /* 0x004fe2000f8e00ff */
[----:B------:R-:W-:-:S04]  /*14c0*/  USHF.R.S32.HI UR4, URZ, 0x1f, UR6 ;  /* 0x0000001fff047899 */ /* 0x000fc80008011406 */
[----:B------:R-:W-:-:S04]  /*14d0*/  ULEA.HI UR4, UR4, UR6, URZ, 0x7 ;  /* 0x0000000604047291 */ /* 0x000fc8000f8f38ff */
[----:B------:R-:W-:Y:S02]  /*14e0*/  USHF.R.S32.HI UR77, URZ, 0x7, UR4 ;  /* 0x00000007ff4d7899 */ /* 0x000fe40008011404 */
[----:B------:R-:W-:-:S06]  /*14f0*/  UIADD3 UR4, UPT, UPT, UR8, -UR7, URZ ;  /* 0x8000000708047290 */ /* 0x000fcc000fffe0ff */
[----:B-1----:R-:W-:-:S07]  /*1500*/  IMAD.U32 R12, RZ, RZ, UR4 ;  /* 0x00000004ff0c7e24 */ /* 0x002fce000f8e00ff */
.L_x_32:
[----:B------:R-:W-:Y:S01]  /*1510*/  IMAD.U32 R5, RZ, RZ, UR77 ;  /* 0x0000004dff057e24 */ /* 0x000fe2000f8e00ff */
[----:B------:R-:W1:Y:S01]  /*1520*/  LDCU UR71, c[0x0][0x5c4] ;  /* 0x0000b880ff4777ac */ /* 0x000e620008000800 */
[----:B------:R-:W-:-:S03]  /*1530*/  R2UR UR10, R8 ;  /* 0x00000000080a72ca */ /* 0x000fc600000e0000 */
[-C--:B------:R-:W-:Y:S01]  /*1540*/  IABS R0, R5.reuse ;  /* 0x0000000500007213 */ /* 0x080fe20000000000 */
[----:B------:R-:W-:Y:S01]  /*1550*/  UMOV UR54, 0x400 ;  /* 0x0000040000367882 */ /* 0x000fe20000000000 */
[----:B------:R-:W-:Y:S01]  /*1560*/  IABS R5, R5 ;  /* 0x0000000500057213 */ /* 0x000fe20000000000 */
[----:B------:R-:W-:Y:S01]  /*1570*/  USHF.L.U32 UR50, UR24, 0x7, URZ ;  /* 0x0000000718327899 */ /* 0x000fe200080006ff */
[----:B------:R-:W-:Y:S01]  /*1580*/  R2UR UR6, R0 ;  /* 0x00000000000672ca */ /* 0x000fe200000e0000 */
[----:B------:R-:W-:Y:S01]  /*1590*/  UMOV UR23, URZ ;  /* 0x000000ff00177c82 */ /* 0x000fe20008000000 */
[----:B-1----:R-:W-:-:S11]  /*15a0*/  IMAD.U32 R4, RZ, RZ, UR71 ;  /* 0x00000047ff047e24 */ /* 0x002fd6000f8e00ff */
[----:B------:R-:W1:Y:S08]  /*15b0*/  I2F.RP R7, UR6 ;  /* 0x0000000600077d06 */ /* 0x000e700008209400 */
[----:B-1----:R-:W1:Y:S02]  /*15c0*/  MUFU.RCP R6, R7 ;  /* 0x0000000700067308 */ /* 0x002e640000001000 */
[----:B-1----:R-:W-:-:S06]  /*15d0*/  VIADD R6, R6, 0xffffffe ;  /* 0x0ffffffe06067836 */ /* 0x002fcc0000000000 */
[----:B------:R-:W1:Y:S02]  /*15e0*/  F2I.FTZ.U32.TRUNC.NTZ R0, R6 ;  /* 0x0000000600007305 */ /* 0x000e64000021f000 */
[----:B-1----:R-:W-:Y:S02]  /*15f0*/  R2UR UR5, R0 ;  /* 0x00000000000572ca */ /* 0x002fe400000e0000 */
[----:B------:R-:W-:Y:S01]  /*1600*/  IABS R0, R4 ;  /* 0x0000000400007213 */ /* 0x000fe20000000000 */
[----:B------:R-:W-:-:S03]  /*1610*/  IMAD.U32 R4, RZ, RZ, UR20 ;  /* 0x00000014ff047e24 */ /* 0x000fc6000f8e00ff */
[----:B------:R-:W-:Y:S01]  /*1620*/  R2UR UR8, R0 ;  /* 0x00000000000872ca */ /* 0x000fe200000e0000 */
[----:B------:R-:W-:Y:S01]  /*1630*/  IMAD.MOV R0, RZ, RZ, -R5 ;  /* 0x000000ffff007224 */ /* 0x000fe200078e0a05 */
[----:B------:R-:W-:-:S04]  /*1640*/  IABS R4, R4 ;  /* 0x0000000400047213 */ /* 0x000fc80000000000 */
[----:B------:R-:W-:Y:S01]  /*1650*/  R2UR UR9, R4 ;  /* 0x00000000040972ca */ /* 0x000fe200000e0000 */
[----:B------:R-:W-:-:S04]  /*1660*/  UIADD3 UR4, UPT, UPT, URZ, -UR5, URZ ;  /* 0x80000005ff047290 */ /* 0x000fc8000fffe0ff */
[----:B------:R-:W-:Y:S02]  /*1670*/  UIMAD UR7, UR4, UR6, URZ ;  /* 0x00000006040772a4 */ /* 0x000fe4000f8e02ff */
[----:B------:R-:W1:Y:S01]  /*1680*/  I2F.RP R4, UR8 ;  /* 0x0000000800047d06 */ /* 0x000e620008209400 */
[----:B------:R-:W-:Y:S02]  /*1690*/  UMOV UR4, URZ ;  /* 0x000000ff00047c82 */ /* 0x000fe40008000000 */
[----:B------:R-:W-:Y:S02]  /*16a0*/  UIMAD.WIDE.U32 UR4, UR5, UR7, UR4 ;  /* 0x00000007050472a5 */ /* 0x000fe4000f8e0004 */
[----:B------:R-:W-:-:S05]  /*16b0*/  R2UR UR7, R0 ;  /* 0x00000000000772ca */ /* 0x000fca00000e0000 */
[----:B------:R-:W-:Y:S02]  /*16c0*/  UMOV UR4, UR5 ;  /* 0x0000000500047c82 */ /* 0x000fe40008000000 */
[----:B------:R-:W-:Y:S01]  /*16d0*/  UIMAD.WIDE.U32 UR4, UR4, UR9, URZ ;  /* 0x00000009040472a5 */ /* 0x000fe2000f8e00ff */
[----:B-1----:R-:W1:Y:S06]  /*16e0*/  MUFU.RCP R0, R4 ;  /* 0x0000000400007308 */ /* 0x002e6c0000001000 */
[----:B------:R-:W-:Y:S02]  /*16f0*/  UMOV UR4, UR5 ;  /* 0x0000000500047c82 */ /* 0x000fe40008000000 */
[----:B------:R-:W-:Y:S01]  /*1700*/  UIMAD UR5, UR4, UR7, UR9 ;  /* 0x00000007040572a4 */ /* 0x000fe2000f8e0209 */
[----:B------:R-:W2:Y:S03]  /*1710*/  S2UR UR7, SR_CgaCtaId ;  /* 0x00000000000779c3 */ /* 0x000ea60000008800 */
[----:B------:R-:W-:Y:S01]  /*1720*/  UISETP.GT.U32.AND UP0, UPT, UR6, UR5, UPT ;  /* 0x000000050600728c */ /* 0x000fe2000bf04070 */
[----:B-1----:R-:W-:-:S02]  /*1730*/  VIADD R0, R0, 0xffffffe ;  /* 0x0ffffffe00007836 */ /* 0x002fc40000000000 */
[----:B------:R-:W-:-:S08]  /*1740*/  IMAD.U32 R4, RZ, RZ, UR52 ;  /* 0x00000034ff047e24 */ /* 0x000fd0000f8e00ff */
[----:B------:R-:W-:Y:S01]  /*1750*/  @!UP0 UIADD3 UR5, UPT, UPT, UR5, -UR6, URZ ;  /* 0x8000000605058290 */ /* 0x000fe2000fffe0ff */
[----:B------:R-:W1:Y:S01]  /*1760*/  F2I.FTZ.U32.TRUNC.NTZ R0, R0 ;  /* 0x0000000000007305 */ /* 0x000e62000021f000 */
[----:B------:R-:W-:Y:S01]  /*1770*/  @!UP0 UIADD3 UR4, UPT, UPT, UR4, 0x1, URZ ;  /* 0x0000000104048890 */ /* 0x000fe2000fffe0ff */
[----:B------:R-:W-:Y:S01]  /*1780*/  SHF.L.U32 R4, R4, 0x1f, RZ ;  /* 0x0000001f04047819 */ /* 0x000fe200000006ff */
[----:B------:R-:W-:Y:S02]  /*1790*/  UISETP.GE.U32.AND UP1, UPT, UR5, UR6, UPT ;  /* 0x000000060500728c */ /* 0x000fe4000bf26070 */
[----:B------:R-:W-:Y:S02]  /*17a0*/  ULOP3.LUT UR5, UR20, UR77, URZ, 0x3c, !UPT ;  /* 0x0000004d14057292 */ /* 0x000fe4000f8e3cff */
[----:B--2---:R-:W-:Y:S02]  /*17b0*/  ULEA UR54, UR7, UR54, 0x18 ;  /* 0x0000003607367291 */ /* 0x004fe4000f8ec0ff */
[----:B------:R-:W-:-:S02]  /*17c0*/  UISETP.GE.AND UP0, UPT, UR5, URZ, UPT ;  /* 0x000000ff0500728c */ /* 0x000fc4000bf06270 */
[----:B------:R-:W-:-:S03]  /*17d0*/  ULEA UR7, UR53, UR54, 0x3 ;  /* 0x0000003635077291 */ /* 0x000fc6000f8e18ff */
[----:B------:R-:W-:Y:S01]  /*17e0*/  @UP1 UIADD3 UR4, UPT, UPT, UR4, 0x1, URZ ;  /* 0x0000000104041890 */ /* 0x000fe2000fffe0ff */
[----:B-1----:R-:W-:Y:S01]  /*17f0*/  R2UR UR5, R0 ;  /* 0x00000000000572ca */ /* 0x002fe200000e0000 */
[----:B------:R-:W-:-:S05]  /*1800*/  UISETP.NE.AND UP1, UPT, UR77, URZ, UPT ;  /* 0x000000ff4d00728c */ /* 0x000fca000bf25270 */
[----:B------:R-:W-:Y:S01]  /*1810*/  UMOV UR6, UR4 ;  /* 0x0000000400067c82 */ /* 0x000fe20008000000 */
[----:B------:R1:W2:Y:S01]  /*1820*/  SYNCS.PHASECHK.TRANS64.TRYWAIT P0, [UR7+0x30], R4 ;  /* 0x00003004ff0075a7 */ /* 0x0002a20008001107 */
[----:B------:R-:W-:-:S04]  /*1830*/  @!UP0 UIADD3 UR6, UPT, UPT, -UR6, URZ, URZ ;  /* 0x000000ff06068290 */ /* 0x000fc8000fffe1ff */
[----:B------:R-:W-:Y:S02]  /*1840*/  @!UP1 ULOP3.LUT UR6, URZ, UR77, URZ, 0x33, !UPT ;  /* 0x0000004dff069292 */ /* 0x000fe4000f8e33ff */
[----:B------:R-:W-:-:S04]  /*1850*/  UIADD3 UR4, UPT, UPT, URZ, -UR5, URZ ;  /* 0x80000005ff047290 */ /* 0x000fc8000fffe0ff */
[----:B------:R-:W-:Y:S01]  /*1860*/  IMAD.U32 R0, RZ, RZ, UR6 ;  /* 0x00000006ff007e24 */ /* 0x000fe2000f8e00ff */
[----:B------:R-:W-:-:S03]  /*1870*/  UIMAD UR7, UR4, UR8, URZ ;  /* 0x00000008040772a4 */ /* 0x000fc6000f8e02ff */
[----:B------:R-:W-:Y:S01]  /*1880*/  UMOV UR4, URZ ;  /* 0x000000ff00047c82 */ /* 0x000fe20008000000 */
[----:B------:R-:W-:Y:S01]  /*1890*/  IABS R0, R0 ;  /* 0x0000000000007213 */ /* 0x000fe20000000000 */
[----:B------:R-:W-:-:S03]  /*18a0*/  UIMAD.WIDE.U32 UR4, UR5, UR7, UR4 ;  /* 0x00000007050472a5 */ /* 0x000fc6000f8e0004 */
[----:B------:R-:W-:-:S04]  /*18b0*/  R2UR UR9, R0 ;  /* 0x00000000000972ca */ /* 0x000fc800000e0000 */
[----:B------:R-:W-:-:S09]  /*18c0*/  UMOV UR4, UR5 ;  /* 0x0000000500047c82 */ /* 0x000fd20008000000 */
[----:B------:R-:W-:-:S07]  /*18d0*/  UIMAD.WIDE.U32 UR4, UR4, UR9, URZ ;  /* 0x00000009040472a5 */ /* 0x000fce000f8e00ff */
[----:B------:R-:W-:Y:S02]  /*18e0*/  UMOV UR4, UR5 ;  /* 0x0000000500047c82 */ /* 0x000fe40008000000 */
[----:B------:R-:W-:-:S04]  /*18f0*/  UIADD3 UR5, UPT, UPT, -UR4, URZ, URZ ;  /* 0x000000ff04057290 */ /* 0x000fc8000fffe1ff */
[----:B------:R-:W-:-:S04]  /*1900*/  UIMAD UR5, UR8, UR5, UR9 ;  /* 0x00000005080572a4 */ /* 0x000fc8000f8e0209 */
[----:B------:R-:W-:-:S11]  /*1910*/  UISETP.GT.U32.AND UP0, UPT, UR8, UR5, UPT ;  /* 0x000000050800728c */ /* 0x000fd6000bf04070 */
[----:B------:R-:W-:Y:S02]  /*1920*/  @!UP0 UIADD3 UR5, UPT, UPT, UR5, -UR8, URZ ;  /* 0x8000000805058290 */ /* 0x000fe4000fffe0ff */
[----:B------:R-:W-:Y:S02]  /*1930*/  @!UP0 UIADD3 UR4, UPT, UPT, UR4, 0x1, URZ ;  /* 0x0000000104048890 */ /* 0x000fe4000fffe0ff */
[----:B------:R-:W-:Y:S02]  /*1940*/  UISETP.GE.U32.AND UP1, UPT, UR5, UR8, UPT ;  /* 0x000000080500728c */ /* 0x000fe4000bf26070 */
[----:B------:R-:W-:-:S04]  /*1950*/  ULOP3.LUT UR5, UR6, UR71, URZ, 0x3c, !UPT ;  /* 0x0000004706057292 */ /* 0x000fc8000f8e3cff */
[----:B------:R-:W-:-:S05]  /*1960*/  UISETP.GE.AND UP0, UPT, UR5, URZ, UPT ;  /* 0x000000ff0500728c */ /* 0x000fca000bf06270 */
[----:B------:R-:W-:Y:S02]  /*1970*/  @UP1 UIADD3 UR4, UPT, UPT, UR4, 0x1, URZ ;  /* 0x0000000104041890 */ /* 0x000fe4000fffe0ff */
[----:B------:R-:W-:-:S05]  /*1980*/  UISETP.NE.AND UP1, UPT, UR71, URZ, UPT ;  /* 0x000000ff4700728c */ /* 0x000fca000bf25270 */
[----:B------:R-:W-:Y:S01]  /*1990*/  UMOV UR70, UR4 ;  /* 0x0000000400467c82 */ /* 0x000fe20008000000 */
[----:B------:R-:W-:Y:S02]  /*19a0*/  UIADD3 UR4, UPT, UPT, -UR6, URZ, URZ ;  /* 0x000000ff06047290 */ /* 0x000fe4000fffe1ff */
[----:B------:R-:W-:Y:S02]  /*19b0*/  @!UP0 UIADD3 UR70, UPT, UPT, -UR70, URZ, URZ ;  /* 0x000000ff46468290 */ /* 0x000fe4000fffe1ff */
[----:B------:R-:W-:Y:S02]  /*19c0*/  UISETP.GE.U32.AND UP0, UPT, UR10, 0x3f, UPT ;  /* 0x0000003f0a00788c */ /* 0x000fe4000bf06070 */
[----:B------:R-:W-:Y:S02]  /*19d0*/  @!UP1 ULOP3.LUT UR70, URZ, UR71, URZ, 0x33, !UPT ;  /* 0x00000047ff469292 */ /* 0x000fe4000f8e33ff */
[----:B------:R-:W-:Y:S02]  /*19e0*/  UIMAD UR4, UR77, UR4, UR20 ;  /* 0x000000044d0472a4 */ /* 0x000fe4000f8e0214 */
[----:B------:R-:W-:-:S02]  /*19f0*/  UIADD3 UR5, UPT, UPT, -UR70, URZ, URZ ;  /* 0x000000ff46057290 */ /* 0x000fc4000fffe1ff */
[----:B------:R-:W-:Y:S02]  /*1a00*/  USHF.L.U32 UR34, UR4, 0x7, URZ ;  /* 0x0000000704227899 */ /* 0x000fe400080006ff */
[----:B------:R-:W-:Y:S01]  /*1a10*/  UIMAD UR71, UR71, UR5, UR6 ;  /* 0x00000005474772a4 */ /* 0x000fe2000f8e0206 */
[----:B-12---:R-:W-:Y:S11]  /*1a20*/  BRA.U !UP0, `(.L_x_17) ;  /* 0x0000000508a87547 */ /* 0x006ff6000b800000 */
[----:B------:R-:W1:Y:S01]  /*1a30*/  LDCU.64 UR42, c[0x0][0x5b0] ;  /* 0x0000b600ff2a77ac */ /* 0x000e620008000a00 */
[----:B------:R-:W1:Y:S01]  /*1a40*/  LDCU.64 UR4, c[0x0][0x5d8] ;  /* 0x0000bb00ff0477ac */ /* 0x000e620008000a00 */
[----:B------:R-:W2:Y:S01]  /*1a50*/  LDCU UR40, c[0x0][0x598] ;  /* 0x0000b300ff2877ac */ /* 0x000ea20008000800 */
[----:B------:R-:W3:Y:S01]  /*1a60*/  LDCU UR38, c[0x0][0x58c] ;  /* 0x0000b180ff2677ac */ /* 0x000ee20008000800 */
[----:B------:R-:W4:Y:S01]  /*1a70*/  LDCU UR41, c[0x0][0x5a0] ;  /* 0x0000b400ff2977ac */ /* 0x000f220008000800 */
[----:B------:R-:W2:Y:S01]  /*1a80*/  LDCU.64 UR30, c[0x0][0x590] ;  /* 0x0000b200ff1e77ac */ /* 0x000ea20008000a00 */
[----:B-1----:R-:W-:Y:S02]  /*1a90*/  UIMAD UR55, UR71, UR42, UR4 ;  /* 0x0000002a473772a4 */ /* 0x002fe4000f8e0204 */
[----:B------:R-:W-:Y:S01]  /*1aa0*/  UIMAD UR43, UR70, UR43, UR5 ;  /* 0x0000002b462b72a4 */ /* 0x000fe2000f8e0205 */
[----:B------:R-:W1:Y:S01]  /*1ab0*/  LDCU UR42, c[0x0][0x59c] ;  /* 0x0000b380ff2a77ac */ /* 0x000e620008000800 */
[----:B------:R-:W1:Y:S01]  /*1ac0*/  LDCU.64 UR6, c[0x0][0x5b8] ;  /* 0x0000b700ff0677ac */ /* 0x000e620008000a00 */
[----:B------:R-:W1:Y:S01]  /*1ad0*/  LDCU.64 UR4, c[0x0][0x5d0] ;  /* 0x0000ba00ff0477ac */ /* 0x000e620008000a00 */
[----:B------:R-:W-:-:S02]  /*1ae0*/  UIADD3 UR58, UPT, UPT, UR50, 0x20, URZ ;  /* 0x00000020323a7890 */ /* 0x000fc4000fffe0ff */
[----:B------:R-:W-:Y:S02]  /*1af0*/  UIADD3 UR66, UPT, UPT, UR50, 0x40, URZ ;  /* 0x0000004032427890 */ /* 0x000fe4000fffe0ff */
[----:B------:R-:W-:Y:S02]  /*1b00*/  UIADD3 UR62, UPT, UPT, UR50, 0x60, URZ ;  /* 0x00000060323e7890 */ /* 0x000fe4000fffe0ff */
[----:B------:R-:W-:Y:S02]  /*1b10*/  UIADD3 UR26, UPT, UPT, UR34, 0x20, URZ ;  /* 0x00000020221a7890 */ /* 0x000fe4000fffe0ff */
[----:B------:R-:W-:Y:S02]  /*1b20*/  UIADD3 UR18, UPT, UPT, UR34, 0x40, URZ ;  /* 0x0000004022127890 */ /* 0x000fe4000fffe0ff */
[----:B------:R-:W-:Y:S01]  /*1b30*/  UIADD3 UR10, UPT, UPT, UR34, 0x60, URZ ;  /* 0x00000060220a7890 */ /* 0x000fe2000fffe0ff */
[----:B------:R-:W-:Y:S01]  /*1b40*/  UMOV UR22, URZ ;  /* 0x000000ff00167c82 */ /* 0x000fe20008000000 */
[----:B--234-:R-:W-:-:S10]  /*1b50*/  UMOV UR8, UR53 ;  /* 0x0000003500087c82 */ /* 0x01cfd40008000000 */
.L_x_22:
[----:B------:R-:W-:Y:S01]  /*1b60*/  @!P3 MOV R4, 0x8000 ;  /* 0x000080000004b802 */ /* 0x000fe20000000f00 */
[----:B------:R-:W-:Y:S01]  /*1b70*/  ULEA UR49, UR8, UR54, 0x3 ;  /* 0x0000003608317291 */ /* 0x000fe2000f8e18ff */
[----:B---3--:R-:W-:Y:S11]  /*1b80*/  @P0 BRA `(.L_x_18) ;  /* 0x0000000000100947 */ /* 0x008ff60003800000 */
[----:B------:R-:W-:Y:S04]  /*1b90*/  MOV R0, UR52 ;  /* 0x0000003400007c02 */ /* 0x000fe80008000f00 */
[----:B------:R-:W-:Y:S04]  /*1ba0*/  SHF.L.U32 R5, R0, 0x1f, RZ ;  /* 0x0000001f00057819 */ /* 0x000fe800000006ff */
[----:B------:R-:W2:Y:S02]  /*1bb0*/  SYNCS.PHASECHK.TRANS64.TRYWAIT P0, [UR49+0x30], R5 ;  /* 0x00003005ff0075a7 */ /* 0x000ea40008001131 */
[----:B--2---:R-:W-:Y:S05]  /*1bc0*/  @!P0 BRA `(.L_x_19) ;  /* 0x000000a400c08947 */ /* 0x004fea0003800000 */
.L_x_18:
[----:B------:R3:W-:Y:S01]  /*1bd0*/  @!P3 SYNCS.ARRIVE.TRANS64 RZ, [UR49], R4 ;  /* 0x00000004ffffb9a7 */ /* 0x0007e20008000031 */
[----:B------:R-:W-:Y:S04]  /*1be0*/  BSSY.RECONVERGENT B0, `(.L_x_20) ;  /* 0x0000003000007945 */ /* 0x000fe80003800200 */
[----:B------:R-:W-:Y:S05]  /*1bf0*/  @P2 BRA `(.L_x_21) ;  /* 0x0000000000042947 */ /* 0x000fea0003800000 */
[----:B-1----:R-:W-:Y:S05]  /*1c00*/  BPT.TRAP 0x1 ;  /* 0x000000040000795c */ /* 0x002fea0000300000 */
.L_x_21:
[----:B-1----:R-:W-:Y:S05]  /*1c10*/  BSYNC.RECONVERGENT B0 ;  /* 0x0000000000007941 */ /* 0x002fea0003800200 */
.L_x_20:
[----:B------:R-:W-:Y:S02]  /*1c20*/  UIADD3 UR9, UPT, UPT, UR8, 0x1, URZ ;  /* 0x0000000108097890 */ /* 0x000fe4000fffe0ff */
[----:B------:R-:W-:Y:S02]  /*1c30*/  USHF.L.U32 UR51, UR22, 0x5, URZ ;  /* 0x0000000516337899 */ /* 0x000fe400080006ff */
[----:B------:R-:W-:Y:S02]  /*1c40*/  UISETP.NE.AND UP0, UPT, UR9, 0x6, UPT ;  /* 0x000000060900788c */ /* 0x000fe4000bf05270 */
[----:B------:R-:W-:Y:S02]  /*1c50*/  UIMAD.WIDE.U32 UR12, UR51, UR30, URZ ;  /* 0x0000001e330c72a5 */ /* 0x000fe4000f8e00ff */
[----:B------:R-:W-:Y:S02]  /*1c60*/  USEL UR11, URZ, 0x1, UP0 ;  /* 0x00000001ff0b7887 */ /* 0x000fe40008000000 */
[----:B------:R-:W-:Y:S02]  /*1c70*/  ULEA UR19, UR8, UR54, 0xe ;  /* 0x0000003608137291 */ /* 0x000fe4000f8e70ff */
[----:B------:R-:W-:Y:S02]  /*1c80*/  ULOP3.LUT UR52, UR52, UR11, URZ, 0x3c, !UPT ;  /* 0x0000000b34347292 */ /* 0x000fe4000f8e3cff */
[----:B------:R-:W-:Y:S02]  /*1c90*/  USEL UR53, UR9, URZ, UP0 ;  /* 0x000000ff09357287 */ /* 0x000fe40008000000 */
[----:B------:R-:W-:Y:S02]  /*1ca0*/  UIADD3 UR44, UP1, UPT, UR74, 0x80, URZ ;  /* 0x000000804a2c7890 */ /* 0x000fe4000ff3e0ff */
[----:B------:R-:W-:Y:S01]  /*1cb0*/  UISETP.NE.AND UP2, UPT, UR38, 0x1, UPT ;  /* 0x000000012600788c */ /* 0x000fe2000bf45270 */
[----:B--2---:R-:W-:Y:S01]  /*1cc0*/  MOV R0, UR52 ;  /* 0x0000003400007c02 */ /* 0x004fe20008000f00 */
[----:B------:R-:W-:Y:S02]  /*1cd0*/  ULEA UR9, UR53, UR54, 0x3 ;  /* 0x0000003635097291 */ /* 0x000fe4000f8e18ff */
[----:B------:R-:W-:Y:S01]  /*1ce0*/  UIADD3.X UR45, UPT, UPT, URZ, UR75, URZ, UP1, !UPT ;  /* 0x0000004bff2d7290 */ /* 0x000fe20008ffe4ff */
[----:B---3--:R-:W-:Y:S01]  /*1cf0*/  SHF.L.U32 R4, R0, 0x1f, RZ ;  /* 0x0000001f00047819 */ /* 0x008fe200000006ff */
[----:B------:R-:W-:Y:S02]  /*1d00*/  UIADD3 UR48, UPT, UPT, UR19, 0x8400, URZ ;  /* 0x0000840013307890 */ /* 0x000fe4000fffe0ff */
[----:B------:R-:W-:Y:S02]  /*1d10*/  UIADD3 UR56, UPT, UPT, UR19, 0x9400, URZ ;  /* 0x0000940013387890 */ /* 0x000fe4000fffe0ff */
[----:B------:R-:W-:Y:S01]  /*1d20*/  UISETP.NE.AND UP3, UPT, UR40, 0x1, UPT ;  /* 0x000000012800788c */ /* 0x000fe2000bf65270 */
[----:B------:R2:W3:Y:S01]  /*1d30*/  SYNCS.PHASECHK.TRANS64.TRYWAIT P0, [UR9+0x30], R4 ;  /* 0x00003004ff0075a7 */ /* 0x0004e20008001109 */
[----:B------:R-:W-:Y:S02]  /*1d40*/  UIADD3 UR64, UPT, UPT, UR19, 0xa400, URZ ;  /* 0x0000a40013407890 */ /* 0x000fe4000fffe0ff */
[----:B------:R-:W-:Y:S02]  /*1d50*/  UIADD3 UR60, UPT, UPT, UR19, 0xb400, URZ ;  /* 0x0000b400133c7890 */ /* 0x000fe4000fffe0ff */
[----:B------:R-:W-:Y:S02]  /*1d60*/  UIADD3 UR46, UP0, UPT, UR74, 0x180, URZ ;  /* 0x000001804a2e7890 */ /* 0x000fe4000ff1e0ff */
[----:B------:R-:W-:Y:S01]  /*1d70*/  UPRMT UR20, UR55, 0x40, UR43 ;  /* 0x0000004037147896 */ /* 0x000fe2000800002b */
[----:B------:R-:W-:Y:S01]  /*1d80*/  UMOV UR8, UR13 ;  /* 0x0000000d00087c82 */ /* 0x000fe20008000000 */
[----:B------:R-:W-:Y:S01]  /*1d90*/  UMOV UR68, 0x0 ;  /* 0x0000000000447882 */ /* 0x000fe20000000000 */
[----:B------:R-:W-:Y:S01]  /*1da0*/  USHF.R.U32.HI UR8, URZ, UR31, UR8 ;  /* 0x0000001fff087299 */ /* 0x000fe20008011608 */
[----:B------:R-:W-:Y:S01]  /*1db0*/  UMOV UR69, 0x10000000 ;  /* 0x1000000000457882 */ /* 0x000fe20000000000 */
[----:B------:R-:W-:Y:S01]  /*1dc0*/  UMOV UR57, UR49 ;  /* 0x0000003100397c82 */ /* 0x000fe20008000000 */
[----:B------:R-:W-:Y:S01]  /*1dd0*/  UTMALDG.2D [UR48], [UR44], desc[UR68] ;  /* 0x000044302c0075b4 */ /* 0x000fe20008009000 */
[----:B------:R-:W-:Y:S01]  /*1de0*/  USEL UR12, UR51, UR8, !UP2 ;  /* 0x00000008330c7287 */ /* 0x000fe2000d000000 */
[----:B------:R-:W-:Y:S01]  /*1df0*/  UMOV UR59, UR51 ;  /* 0x00000033003b7c82 */ /* 0x000fe20008000000 */
[----:B------:R-:W-:Y:S02]  /*1e00*/  UMOV UR65, UR49 ;  /* 0x0000003100417c82 */ /* 0x000fe40008000000 */
[----:B------:R-:W-:Y:S02]  /*1e10*/  UIMAD.WIDE.U32 UR14, UR12, UR42, URZ ;  /* 0x0000002a0c0e72a5 */ /* 0x000fe4000f8e00ff */
[----:B------:R-:W-:Y:S01]  /*1e20*/  UIADD3 UR8, UPT, UPT, -UR12, URZ, URZ ;  /* 0x000000ff0c087290 */ /* 0x000fe2000fffe1ff */
[----:B------:R-:W-:Y:S01]  /*1e30*/  UTMALDG.2D [UR56], [UR44], desc[UR68] ;  /* 0x000044382c0075b4 */ /* 0x000fe20008009000 */
[----:B------:R-:W-:Y:S02]  /*1e40*/  UIADD3.X UR47, UPT, UPT, URZ, UR75, URZ, UP0, !UPT ;  /* 0x0000004bff2f7290 */ /* 0x000fe400087fe4ff */
[----:B------:R-:W-:Y:S01]  /*1e50*/  UIMAD UR11, UR38, UR8, UR51 ;  /* 0x00000008260b72a4 */ /* 0x000fe2000f8e0233 */
[----:B------:R-:W-:Y:S02]  /*1e60*/  UMOV UR67, UR51 ;  /* 0x0000003300437c82 */ /* 0x000fe40008000000 */
[----:B------:R-:W-:Y:S01]  /*1e70*/  UMOV UR8, UR15 ;  /* 0x0000000f00087c82 */ /* 0x000fe20008000000 */
[----:B------:R-:W-:Y:S01]  /*1e80*/  UIMAD UR35, UR11, UR6, UR4 ;  /* 0x000000060b2372a4 */ /* 0x000fe2000f8e0204 */
[----:B------:R-:W-:Y:S01]  /*1e90*/  UTMALDG.2D [UR64], [UR44], desc[UR68] ;  /* 0x000044402c0075b4 */ /* 0x000fe20008009000 */
[----:B------:R-:W-:Y:S01]  /*1ea0*/  USHF.R.U32.HI UR8, URZ, UR41, UR8 ;  /* 0x00000029ff087299 */ /* 0x000fe20008011608 */
[----:B------:R-:W-:Y:S01]  /*1eb0*/  UMOV UR61, UR49 ;  /* 0x00000031003d7c82 */ /* 0x000fe20008000000 */
[----:B------:R-:W-:Y:S02]  /*1ec0*/  UMOV UR63, UR51 ;  /* 0x00000033003f7c82 */ /* 0x000fe40008000000 */
[----:B------:R-:W-:Y:S02]  /*1ed0*/  USEL UR37, UR12, UR8, !UP3 ;  /* 0x000000080c257287 */ /* 0x000fe4000d800000 */
[----:B------:R-:W-:Y:S01]  /*1ee0*/  UIADD3 UR32, UPT, UPT, UR19, 0x20400, URZ ;  /* 0x0002040013207890 */ /* 0x000fe2000fffe0ff */
[----:B------:R-:W-:Y:S01]  /*1ef0*/  UTMALDG.2D [UR60], [UR44], desc[UR68] ;  /* 0x0000443c2c0075b4 */ /* 0x000fe20008009000 */
[----:B------:R-:W-:Y:S02]  /*1f00*/  UIADD3 UR11, UPT, UPT, -UR37, URZ, URZ ;  /* 0x000000ff250b7290 */ /* 0x000fe4000fffe1ff */
[----:B------:R-:W-:Y:S02]  /*1f10*/  UPRMT UR14, UR20, 0x5410, URZ ;  /* 0x00005410140e7896 */ /* 0x000fe400080000ff */
[----:B------:R-:W-:Y:S01]  /*1f20*/  UIMAD UR12, UR40, UR11, UR12 ;  /* 0x0000000b280c72a4 */ /* 0x000fe2000f8e020c */
[----:B------:R-:W-:Y:S01]  /*1f30*/  UMOV UR33, UR49 ;  /* 0x0000003100217c82 */ /* 0x000fe20008000000 */
[----:B------:R-:W-:Y:S02]  /*1f40*/  UIADD3 UR24, UPT, UPT, UR19, 0x21400, URZ ;  /* 0x0002140013187890 */ /* 0x000fe4000fffe0ff */
[----:B------:R-:W-:Y:S01]  /*1f50*/  UIMAD UR36, UR12, UR7, UR5 ;  /* 0x000000070c2472a4 */ /* 0x000fe2000f8e0205 */
[----:B------:R-:W-:Y:S01]  /*1f60*/  UMOV UR25, UR49 ;  /* 0x0000003100197c82 */ /* 0x000fe20008000000 */
[----:B------:R-:W-:Y:S01]  /*1f70*/  UMOV UR27, UR35 ;  /* 0x00000023001b7c82 */ /* 0x000fe20008000000 */
[----:B------:R-:W-:Y:S01]  /*1f80*/  UMOV UR29, UR37 ;  /* 0x00000025001d7c82 */ /* 0x000fe20008000000 */
[----:B------:R-:W-:Y:S03]  /*1f90*/  UIADD3 UR16, UPT, UPT, UR19, 0x22400, URZ ;  /* 0x0002240013107890 */ /* 0x000fe6000fffe0ff */
[----:B------:R-:W-:Y:S01]  /*1fa0*/  UMOV UR28, UR36 ;  /* 0x00000024001c7c82 */ /* 0x000fe20008000000 */
[----:B------:R-:W-:Y:S01]  /*1fb0*/  UIADD3 UR8, UPT, UPT, UR19, 0x23400, URZ ;  /* 0x0002340013087890 */ /* 0x000fe2000fffe0ff */
[----:B------:R-:W-:Y:S01]  /*1fc0*/  UTMALDG.4D.IM2COL [UR32], [UR46], UR14 ;  /* 0x000000202e0073b4 */ /* 0x000fe2000805800e */
[----:B------:R-:W-:Y:S01]  /*1fd0*/  UMOV UR17, UR49 ;  /* 0x0000003100117c82 */ /* 0x000fe20008000000 */
[----:B------:R-:W-:Y:S01]  /*1fe0*/  UMOV UR19, UR35 ;  /* 0x0000002300137c82 */ /* 0x000fe20008000000 */
[----:B------:R-:W-:Y:S01]  /*1ff0*/  UMOV UR21, UR37 ;  /* 0x0000002500157c82 */ /* 0x000fe20008000000 */
[----:B------:R-:W-:Y:S01]  /*2000*/  UMOV UR20, UR36 ;  /* 0x0000002400147c82 */ /* 0x000fe20008000000 */
[----:B------:R-:W-:Y:S01]  /*2010*/  UMOV UR9, UR49 ;  /* 0x0000003100097c82 */ /* 0x000fe20008000000 */
[----:B------:R-:W-:Y:S01]  /*2020*/  UMOV UR11, UR35 ;  /* 0x00000023000b7c82 */ /* 0x000fe20008000000 */
[----:B------:R-:W-:Y:S01]  /*2030*/  UMOV UR13, UR37 ;  /* 0x00000025000d7c82 */ /* 0x000fe20008000000 */
[----:B------:R-:W-:Y:S01]  /*2040*/  UTMALDG.4D.IM2COL [UR24], [UR46], UR14 ;  /* 0x000000182e0073b4 */ /* 0x000fe2000805800e */
[----:B------:R-:W-:Y:S01]  /*2050*/  UMOV UR12, UR36 ;  /* 0x00000024000c7c82 */ /* 0x000fe20008000000 */
[----:B------:R-:W-:Y:S01]  /*2060*/  UIADD3 UR22, UPT, UPT, UR22, 0x1, URZ ;  /* 0x0000000116167890 */ /* 0x000fe2000fffe0ff */
[----:B------:R-:W-:Y:S03]  /*2070*/  UMOV UR23, UR72 ;  /* 0x0000004800177c82 */ /* 0x000fe60008000000 */
[----:B------:R-:W-:Y:S01]  /*2080*/  UISETP.NE.AND UP0, UPT, UR22, UR72, UPT ;  /* 0x000000481600728c */ /* 0x000fe2000bf05270 */
[----:B------:R-:W-:Y:S01]  /*2090*/  UTMALDG.4D.IM2COL [UR16], [UR46], UR14 ;  /* 0x000000102e0073b4 */ /* 0x000fe2000805800e */
[----:B------:R1:W-:Y:S02]  /*20a0*/  UTMALDG.4D.IM2COL [UR8], [UR46], UR14 ;  /* 0x000000082e0073b4 */ /* 0x0003e4000805800e */
[----:B-1----:R-:W-:Y:S05]  /*20b0*/  UMOV UR8, UR53 ;  /* 0x0000003500087c82 */ /* 0x002fea0008000000 */
[----:B--2---:R-:W-:Y:S05]  /*20c0*/  BRA.U UP0, `(.L_x_22) ;  /* 0xfffffff900a47547 */ /* 0x004fea000b83ffff */
.L_x_17:
[----:B------:R-:W-:Y:S01]  /*20d0*/  ULEA UR4, UR53, UR54, 0x3 ;  /* 0x0000003635047291 */ /* 0x000fe2000f8e18ff */
[----:B------:R-:W-:Y:S01]  /*20e0*/  IMAD.U32 R0, RZ, RZ, UR52 ;  /* 0x00000034ff007e24 */ /* 0x000fe2000f8e00ff */
[----:B------:R-:W-:Y:S01]  /*20f0*/  @!P1 SYNCS.ARRIVE.TRANS64.A1T0 RZ, [UR54+0xa8], RZ ;  /* 0x0000a8ffffff99a7 */ /* 0x000fe20008100036 */
[----:B------:R-:W-:Y:S02]  /*2100*/  R2UR UR6, R9 ;  /* 0x00000000090672ca */ /* 0x000fe400000e0000 */
[----:B------:R-:W-:Y:S02]  /*2110*/  R2UR UR5, R10 ;  /* 0x000000000a0572ca */ /* 0x000fe400000e0000 */
[----:B------:R-:W-:-:S04]  /*2120*/  SHF.L.U32 R0, R0, 0x1f, RZ ;  /* 0x0000001f00007819 */ /* 0x000fc800000006ff */
[----:B---3--:R1:W2:Y:S07]  /*2130*/  SYNCS.PHASECHK.TRANS64.TRYWAIT P0, [UR4+0x30], R0 ;  /* 0x00003000ff0075a7 */ /* 0x0082ae0008001104 */
[----:B------:R-:W-:-:S09]  /*2140*/  UISETP.GT.AND UP0, UPT, UR5, UR6, UPT ;  /* 0x000000060500728c */ /* 0x000fd2000bf04270 */
[----:B------:R-:W-:Y:S05]  /*2150*/  BRA.U !UP0, `(.L_x_23) ;  /* 0x0000000508ac7547 */ /* 0x000fea000b800000 */
[----:B------:R-:W3:Y:S01]  /*2160*/  LDCU.64 UR6, c[0x0][0x5b0] ;  /* 0x0000b600ff0677ac */ /* 0x000ee20008000a00 */
[----:B------:R-:W-:Y:S01]  /*2170*/  R2UR UR8, R12 ;  /* 0x000000000c0872ca */ /* 0x000fe200000e0000 */
[----:B------:R-:W3:Y:S01]  /*2180*/  LDCU.64 UR4, c[0x0][0x5d8] ;  /* 0x0000bb00ff0477ac */ /* 0x000ee20008000a00 */
[----:B------:R-:W4:Y:S01]  /*2190*/  LDCU UR38, c[0x0][0x598] ;  /* 0x0000b300ff2677ac */ /* 0x000f220008000800 */
[----:B------:R-:W1:Y:S10]  /*21a0*/  LDCU UR22, c[0x0][0x58c] ;  /* 0x0000b180ff1677ac */ /* 0x000e740008000800 */
[----:B------:R-:W-:Y:S01]  /*21b0*/  UIADD3 UR68, UPT, UPT, UR8, UR23, URZ ;  /* 0x0000001708447290 */ /* 0x000fe2000fffe0ff */
[----:B------:R-:W1:Y:S01]  /*21c0*/  LDCU UR41, c[0x0][0x59c] ;  /* 0x0000b380ff2977ac */ /* 0x000e620008000800 */
[----:B---3--:R-:W-:-:S02]  /*21d0*/  UIMAD UR55, UR71, UR6, UR4 ;  /* 0x00000006473772a4 */ /* 0x008fc4000f8e0204 */
[----:B------:R-:W-:Y:S01]  /*21e0*/  UIMAD UR51, UR70, UR7, UR5 ;  /* 0x00000007463372a4 */ /* 0x000fe2000f8e0205 */
[----:B------:R-:W3:Y:S01]  /*21f0*/  LDCU UR40, c[0x0][0x5a0] ;  /* 0x0000b400ff2877ac */ /* 0x000ee20008000800 */
[----:B------:R-:W1:Y:S01]  /*2200*/  LDCU.64 UR30, c[0x0][0x590] ;  /* 0x0000b200ff1e77ac */ /* 0x000e620008000a00 */
[----:B------:R-:W1:Y:S01]  /*2210*/  LDCU.64 UR6, c[0x0][0x5b8] ;  /* 0x0000b700ff0677ac */ /* 0x000e620008000a00 */
[----:B------:R-:W1:Y:S01]  /*2220*/  LDCU.64 UR4, c[0x0][0x5d0] ;  /* 0x0000ba00ff0477ac */ /* 0x000e620008000a00 */
[----:B------:R-:W-:Y:S02]  /*2230*/  UIADD3 UR58, UPT, UPT, UR50, 0x20, URZ ;  /* 0x00000020323a7890 */ /* 0x000fe4000fffe0ff */
[----:B------:R-:W-:Y:S02]  /*2240*/  UIADD3 UR66, UPT, UPT, UR50, 0x40, URZ ;  /* 0x0000004032427890 */ /* 0x000fe4000fffe0ff */
[----:B------:R-:W-:Y:S02]  /*2250*/  UIADD3 UR62, UPT, UPT, UR50, 0x60, URZ ;  /* 0x00000060323e7890 */ /* 0x000fe4000fffe0ff */
[----:B------:R-:W-:-:S02]  /*2260*/  UIADD3 UR26, UPT, UPT, UR34, 0x20, URZ ;  /* 0x00000020221a7890 */ /* 0x000fc4000fffe0ff */
[----:B------:R-:W-:Y:S02]  /*2270*/  UIADD3 UR18, UPT, UPT, UR34, 0x40, URZ ;  /* 0x0000004022127890 */ /* 0x000fe4000fffe0ff */
[----:B------:R-:W-:Y:S01]  /*2280*/  UIADD3 UR10, UPT, UPT, UR34, 0x60, URZ ;  /* 0x00000060220a7890 */ /* 0x000fe2000fffe0ff */
[----:B----4-:R-:W-:-:S11]  /*2290*/  UMOV UR8, UR53 ;  /* 0x0000003500087c82 */ /* 0x010fd60008000000 */
.L_x_28:
[----:B------:R-:W-:Y:S01]  /*22a0*/  @!P3 MOV R4, 0x8000 ;  /* 0x000080000004b802 */ /* 0x000fe20000000f00 */
[----:B------:R-:W-:Y:S01]  /*22b0*/  ULEA UR45, UR8, UR54, 0x3 ;  /* 0x00000036082d7291 */ /* 0x000fe2000f8e18ff */
[----:B-12---:R-:W-:Y:S11]  /*22c0*/  @P0 BRA `(.L_x_24) ;  /* 0x0000000000100947 */ /* 0x006ff60003800000 */
[----:B-1----:R-:W-:Y:S04]  /*22d0*/  MOV R0, UR52 ;  /* 0x0000003400007c02 */ /* 0x002fe80008000f00 */
[----:B------:R-:W-:Y:S04]  /*22e0*/  SHF.L.U32 R5, R0, 0x1f, RZ ;  /* 0x0000001f00057819 */ /* 0x000fe800000006ff */
[----:B------:R-:W1:Y:S02]  /*22f0*/  SYNCS.PHASECHK.TRANS64.TRYWAIT P0, [UR45+0x30], R5 ;  /* 0x00003005ff0075a7 */ /* 0x000e64000800112d */
[----:B-1----:R-:W-:Y:S05]  /*2300*/  @!P0 BRA `(.L_x_25) ;  /* 0x000000a000088947 */ /* 0x002fea0003800000 */
.L_x_24:
[----:B------:R2:W-:Y:S01]  /*2310*/  @!P3 SYNCS.ARRIVE.TRANS64 RZ, [UR45], R4 ;  /* 0x00000004ffffb9a7 */ /* 0x0005e2000800002d */
[----:B------:R-:W-:Y:S04]  /*2320*/  BSSY.RECONVERGENT B0, `(.L_x_26) ;  /* 0x0000003000007945 */ /* 0x000fe80003800200 */
[----:B------:R-:W-:Y:S05]  /*2330*/  @P2 BRA `(.L_x_27) ;  /* 0x0000000000042947 */ /* 0x000fea0003800000 */
[----:B-1-3--:R-:W-:Y:S05]  /*2340*/  BPT.TRAP 0x1 ;  /* 0x000000040000795c */ /* 0x00afea0000300000 */
.L_x_27:
[----:B-1-3--:R-:W-:Y:S05]  /*2350*/  BSYNC.RECONVERGENT B0 ;  /* 0x0000000000007941 */ /* 0x00afea0003800200 */
.L_x_26:
        /* <DEDUP_REMOVED lines=10> */
[----:B------:R-:W-:Y:S01]  /*2400*/  MOV R0, UR52 ;  /* 0x0000003400007c02 */ /* 0x000fe20008000f00 */
[----:B------:R-:W-:Y:S02]  /*2410*/  ULEA UR9, UR53, UR54, 0x3 ;  /* 0x0000003635097291 */ /* 0x000fe4000f8e18ff */
[----:B------:R-:W-:Y:S01]  /*2420*/  UIADD3.X UR43, UPT, UPT, URZ, UR75, URZ, UP1, !UPT ;  /* 0x0000004bff2b7290 */ /* 0x000fe20008ffe4ff */
[----:B--2---:R-:W-:Y:S01]  /*2430*/  SHF.L.U32 R4, R0, 0x1f, RZ ;  /* 0x0000001f00047819 */ /* 0x004fe200000006ff */
[----:B------:R-:W-:Y:S02]  /*2440*/  UIADD3 UR44, UPT, UPT, UR19, 0x8400, URZ ;  /* 0x00008400132c7890 */ /* 0x000fe4000fffe0ff */
[----:B------:R-:W-:Y:S02]  /*2450*/  UIADD3 UR56, UPT, UPT, UR19, 0x9400, URZ ;  /* 0x0000940013387890 */ /* 0x000fe4000fffe0ff */
[----:B------:R-:W-:Y:S01]  /*2460*/  UISETP.NE.AND UP3, UPT, UR38, 0x1, UPT ;  /* 0x000000012600788c */ /* 0x000fe2000bf65270 */
[----:B------:R4:W1:Y:S01]  /*2470*/  SYNCS.PHASECHK.TRANS64.TRYWAIT P0, [UR9+0x30], R4 ;  /* 0x00003004ff0075a7 */ /* 0x0008620008001109 */
        /* <DEDUP_REMOVED lines=8> */
[----:B------:R-:W-:Y:S02]  /*2500*/  UMOV UR46, UR50 ;  /* 0x00000032002e7c82 */ /* 0x000fe40008000000 */
[----:B------:R-:W-:Y:S01]  /*2510*/  USEL UR12, UR47, UR8, !UP2 ;  /* 0x000000082f0c7287 */ /* 0x000fe2000d000000 */
[----:B------:R-:W-:Y:S01]  /*2520*/  UTMALDG.2D [UR44], [UR42], desc[UR70] ;  /* 0x0000462c2a0075b4 */ /* 0x000fe20008009000 */
[----:B------:R-:W-:Y:S01]  /*2530*/  UMOV UR57, UR45 ;  /* 0x0000002d00397c82 */ /* 0x000fe20008000000 */
[----:B------:R-:W-:Y:S01]  /*2540*/  UMOV UR59, UR47 ;  /* 0x0000002f003b7c82 */ /* 0x000fe20008000000 */
[----:B------:R-:W-:Y:S02]  /*2550*/  UIMAD.WIDE.U32 UR14, UR12, UR41, URZ ;  /* 0x000000290c0e72a5 */ /* 0x000fe4000f8e00ff */
[----:B------:R-:W-:Y:S01]  /*2560*/  UIADD3 UR8, UPT, UPT, -UR12, URZ, URZ ;  /* 0x000000ff0c087290 */ /* 0x000fe2000fffe1ff */
[----:B------:R-:W-:Y:S01]  /*2570*/  UMOV UR65, UR45 ;  /* 0x0000002d00417c82 */ /* 0x000fe20008000000 */
[----:B------:R-:W-:Y:S02]  /*2580*/  UTMALDG.2D [UR56], [UR42], desc[UR70] ;  /* 0x000046382a0075b4 */ /* 0x000fe40008009000 */
[----:B------:R-:W-:Y:S01]  /*2590*/  UIMAD UR11, UR22, UR8, UR47 ;  /* 0x00000008160b72a4 */ /* 0x000fe2000f8e022f */
[----:B------:R-:W-:Y:S02]  /*25a0*/  UMOV UR67, UR47 ;  /* 0x0000002f00437c82 */ /* 0x000fe40008000000 */
[----:B------:R-:W-:Y:S01]  /*25b0*/  UMOV UR8, UR15 ;  /* 0x0000000f00087c82 */ /* 0x000fe20008000000 */
[----:B------:R-:W-:Y:S02]  /*25c0*/  UIMAD UR35, UR11, UR6, UR4 ;  /* 0x000000060b2372a4 */ /* 0x000fe4000f8e0204 */
[----:B------:R-:W-:Y:S01]  /*25d0*/  USHF.R.U32.HI UR8, URZ, UR40, UR8 ;  /* 0x00000028ff087299 */ /* 0x000fe20008011608 */
[----:B------:R-:W-:Y:S01]  /*25e0*/  UTMALDG.2D [UR64], [UR42], desc[UR70] ;  /* 0x000046402a0075b4 */ /* 0x000fe20008009000 */
[----:B------:R-:W-:Y:S02]  /*25f0*/  UIADD3.X UR49, UPT, UPT, URZ, UR75, URZ, UP0, !UPT ;  /* 0x0000004bff317290 */ /* 0x000fe400087fe4ff */
[----:B------:R-:W-:Y:S01]  /*2600*/  USEL UR37, UR12, UR8, !UP3 ;  /* 0x000000080c257287 */ /* 0x000fe2000d800000 */
[----:B------:R-:W-:Y:S01]  /*2610*/  UMOV UR61, UR45 ;  /* 0x0000002d003d7c82 */ /* 0x000fe20008000000 */
[----:B------:R-:W-:Y:S02]  /*2620*/  UMOV UR63, UR47 ;  /* 0x0000002f003f7c82 */ /* 0x000fe40008000000 */
[----:B------:R-:W-:Y:S01]  /*2630*/  UIADD3 UR11, UPT, UPT, -UR37, URZ, URZ ;  /* 0x000000ff250b7290 */ /* 0x000fe2000fffe1ff */
[----:B------:R-:W-:Y:S01]  /*2640*/  UTMALDG.2D [UR60], [UR42], desc[UR70] ;  /* 0x0000463c2a0075b4 */ /* 0x000fe20008009000 */
[----:B------:R-:W-:Y:S02]  /*2650*/  UIADD3 UR32, UPT, UPT, UR19, 0x20400, URZ ;  /* 0x0002040013207890 */ /* 0x000fe4000fffe0ff */
[----:B------:R-:W-:Y:S02]  /*2660*/  UIMAD UR12, UR38, UR11, UR12 ;  /* 0x0000000b260c72a4 */ /* 0x000fe4000f8e020c */
[----:B------:R-:W-:Y:S02]  /*2670*/  UPRMT UR14, UR20, 0x5410, URZ ;  /* 0x00005410140e7896 */ /* 0x000fe400080000ff */
[----:B------:R-:W-:Y:S01]  /*2680*/  UIMAD UR36, UR12, UR7, UR5 ;  /* 0x000000070c2472a4 */ /* 0x000fe2000f8e0205 */
[----:B------:R-:W-:Y:S01]  /*2690*/  UMOV UR33, UR45 ;  /* 0x0000002d00217c82 */ /* 0x000fe20008000000 */
[----:B------:R-:W-:Y:S01]  /*26a0*/  UIADD3 UR24, UPT, UPT, UR19, 0x21400, URZ ;  /* 0x0002140013187890 */ /* 0x000fe2000fffe0ff */
[----:B------:R-:W-:Y:S01]  /*26b0*/  UMOV UR25, UR45 ;  /* 0x0000002d00197c82 */ /* 0x000fe20008000000 */
[----:B------:R-:W-:Y:S01]  /*26c0*/  UMOV UR27, UR35 ;  /* 0x00000023001b7c82 */ /* 0x000fe20008000000 */
[----:B------:R-:W-:Y:S02]  /*26d0*/  UMOV UR29, UR37 ;  /* 0x00000025001d7c82 */ /* 0x000fe40008000000 */
[----:B------:R-:W-:Y:S02]  /*26e0*/  UMOV UR28, UR36 ;  /* 0x00000024001c7c82 */ /* 0x000fe40008000000 */
[----:B------:R-:W-:Y:S01]  /*26f0*/  UTMALDG.4D.IM2COL [UR32], [UR48], UR14 ;  /* 0x00000020300073b4 */ /* 0x000fe2000805800e */
[----:B------:R-:W-:Y:S02]  /*2700*/  UIADD3 UR16, UPT, UPT, UR19, 0x22400, URZ ;  /* 0x0002240013107890 */ /* 0x000fe4000fffe0ff */
[----:B------:R-:W-:Y:S01]  /*2710*/  UIADD3 UR8, UPT, UPT, UR19, 0x23400, URZ ;  /* 0x0002340013087890 */ /* 0x000fe2000fffe0ff */
[----:B------:R-:W-:Y:S02]  /*2720*/  UMOV UR17, UR45 ;  /* 0x0000002d00117c82 */ /* 0x000fe40008000000 */
[----:B------:R-:W-:Y:S01]  /*2730*/  UMOV UR19, UR35 ;  /* 0x0000002300137c82 */ /* 0x000fe20008000000 */
[----:B------:R-:W-:Y:S01]  /*2740*/  UMOV UR21, UR37 ;  /* 0x0000002500157c82 */ /* 0x000fe20008000000 */
[----:B------:R-:W-:Y:S01]  /*2750*/  UTMALDG.4D.IM2COL [UR24], [UR48], UR14 ;  /* 0x00000018300073b4 */ /* 0x000fe2000805800e */
[----:B------:R-:W-:Y:S01]  /*2760*/  UMOV UR20, UR36 ;  /* 0x0000002400147c82 */ /* 0x000fe20008000000 */
[----:B------:R-:W-:Y:S01]  /*2770*/  UMOV UR9, UR45 ;  /* 0x0000002d00097c82 */ /* 0x000fe20008000000 */
[----:B------:R-:W-:Y:S01]  /*2780*/  UMOV UR11, UR35 ;  /* 0x00000023000b7c82 */ /* 0x000fe20008000000 */
[----:B------:R-:W-:Y:S01]  /*2790*/  UMOV UR13, UR37 ;  /* 0x00000025000d7c82 */ /* 0x000fe20008000000 */
[----:B------:R-:W-:Y:S01]  /*27a0*/  UMOV UR12, UR36 ;  /* 0x00000024000c7c82 */ /* 0x000fe20008000000 */
[----:B------:R-:W-:Y:S01]  /*27b0*/  UIADD3 UR23, UPT, UPT, UR23, 0x1, URZ ;  /* 0x0000000117177890 */ /* 0x000fe2000fffe0ff */
[----:B------:R-:W-:Y:S03]  /*27c0*/  UTMALDG.4D.IM2COL [UR16], [UR48], UR14 ;  /* 0x00000010300073b4 */ /* 0x000fe6000805800e */
[----:B------:R-:W-:Y:S01]  /*27d0*/  UISETP.NE.AND UP0, UPT, UR23, UR68, UPT ;  /* 0x000000441700728c */ /* 0x000fe2000bf05270 */
[----:B------:R2:W-:Y:S02]  /*27e0*/  UTMALDG.4D.IM2COL [UR8], [UR48], UR14 ;  /* 0x00000008300073b4 */ /* 0x0005e4000805800e */
[----:B--2---:R-:W-:Y:S06]  /*27f0*/  UMOV UR8, UR53 ;  /* 0x0000003500087c82 */ /* 0x004fec0008000000 */
[----:B----4-:R-:W-:Y:S05]  /*2800*/  BRA.U UP0, `(.L_x_28) ;  /* 0xfffffff900a47547 */ /* 0x010fea000b83ffff */
.L_x_23:
[----:B------:R-:W-:Y:S01]  /*2810*/  SHF.L.U32 R5, R11, 0x1f, RZ ;  /* 0x0000001f0b057819 */ /* 0x000fe200000006ff */
[----:B------:R-:W-:-:S03]  /*2820*/  NOP ;  /* 0x0000000000007918 */ /* 0x000fc60000000000 */
[----:B-12---:R-:W1:Y:S02]  /*2830*/  SYNCS.PHASECHK.TRANS64.TRYWAIT P0, [UR54+0xb0], R5 ;  /* 0x0000b005ff0075a7 */ /* 0x006e640008001136 */
[----:B-1----:R-:W-:Y:S05]  /*2840*/  @!P0 BRA `(.L_x_29) ;  /* 0x0000009800d08947 */ /* 0x002fea0003800000 */
.L_x_164:
[----:B-1----:R-:W1:Y:S01]  /*2850*/  LDS.128 R4, [UR54+0xf0] ;  /* 0x0000f036ff047984 */ /* 0x002e620008000c00 */
[----:B------:R-:W-:Y:S02]  /*2860*/  UIADD3 UR4, UPT, UPT, UR54, 0xb8, URZ ;  /* 0x000000b836047890 */ /* 0x000fe4000fffe0ff */
[----:B------:R-:W-:Y:S01]  /*2870*/  UISETP.GE.AND UP0, UPT, UR39, 0x1, UPT ;  /* 0x000000012700788c */ /* 0x000fe2000bf06270 */
[----:B------:R-:W-:Y:S01]  /*2880*/  @!PT LDS RZ, [RZ] ;  /* 0x00000000fffff984 */ /* 0x000fe20000000800 */
[----:B------:R-:W-:Y:S01]  /*2890*/  @!PT LDS RZ, [RZ] ;  /* 0x00000000fffff984 */ /* 0x000fe20000000800 */
[----:B------:R-:W-:Y:S01]  /*28a0*/  @!PT LDS RZ, [RZ] ;  /* 0x00000000fffff984 */ /* 0x000fe20000000800 */
[----:B------:R-:W-:Y:S01]  /*28b0*/  @!PT LDS RZ, [RZ] ;  /* 0x00000000fffff984 */ /* 0x000fe20000000800 */
[----:B------:R2:W-:Y:S06]  /*28c0*/  MEMBAR.ALL.CTA ;  /* 0x0000000000007992 */ /* 0x0005ec0000008000 */
[----:B--2---:R-:W2:Y:S01]  /*28d0*/  FENCE.VIEW.ASYNC.S ;  /* 0x00000000000073c6 */ /* 0x004ea20000000000 */
[----:B------:R-:W-:-:S09]  /*28e0*/  UPRMT UR4, URZ, 0x654, UR4 ;  /* 0x00000654ff047896 */ /* 0x000fd20008000004 */
[----:B--2---:R-:W-:Y:S01]  /*28f0*/  SYNCS.ARRIVE.TRANS64.RED.A1T0 RZ, [UR4], RZ ;  /* 0x000000ffffff79a7 */ /* 0x004fe20008100404 */
[----:B-1----:R-:W-:-:S13]  /*2900*/  LOP3.LUT P0, RZ, R6, 0x1, RZ, 0xc0, !PT ;  /* 0x0000000106ff7812 */ /* 0x002fda000780c0ff */
[----:B------:R-:W-:Y:S01]  /*2910*/  VOTEU.ANY UP1, P0 ;  /* 0x0000000000ff7886 */ /* 0x000fe20000020100 */
[----:B------:R-:W-:-:S13]  /*2920*/  PLOP3.LUT P0, PT, PT, PT, UP1, 0x80, 0x8 ;  /* 0x000000000008781c */ /* 0x000fda0003f0f018 */
[----:B------:R-:W-:Y:S02]  /*2930*/  @P0 MOV R0, R4 ;  /* 0x0000000400000202 */ /* 0x000fe40000000f00 */
[----:B------:R-:W-:Y:S02]  /*2940*/  @P0 LOP3.LUT R4, R5, 0xffff, RZ, 0xc0, !PT ;  /* 0x0000ffff05040812 */ /* 0x000fe400078ec0ff */
[----:B------:R-:W-:Y:S02]  /*2950*/  @P0 R2UR UR6, R0 ;  /* 0x00000000000602ca */ /* 0x000fe400000e0000 */
[----:B------:R-:W-:-:S11]  /*2960*/  @P0 R2UR UR5, R4 ;  /* 0x00000000040502ca */ /* 0x000fd600000e0000 */
[----:B------:R-:W-:Y:S02]  /*2970*/  @UP1 UMOV UR76, UR6 ;  /* 0x00000006004c1c82 */ /* 0x000fe40008000000 */
[----:B------:R-:W-:Y:S01]  /*2980*/  @UP1 UMOV UR73, UR5 ;  /* 0x0000000500491c82 */ /* 0x000fe20008000000 */
[----:B------:R-:W-:Y:S05]  /*2990*/  BRA.U !UP0, `(.L_x_30) ;  /* 0x0000000108dc7547 */ /* 0x000fea000b800000 */
[----:B------:R-:W1:Y:S01]  /*29a0*/  LDCU.128 UR16, c[0x0][0xb10] ;  /* 0x00016200ff1077ac */ /* 0x000e620008000c00 */
[----:B------:R-:W-:Y:S02]  /*29b0*/  R2UR UR8, R2 ;  /* 0x00000000020872ca */ /* 0x000fe400000e0000 */
[----:B------:R-:W-:Y:S01]  /*29c0*/  R2UR UR12, R3 ;  /* 0x00000000030c72ca */ /* 0x000fe200000e0000 */
[----:B------:R-:W2:Y:S01]  /*29d0*/  LDCU UR20, c[0x0][0xb20] ;  /* 0x00016400ff1477ac */ /* 0x000ea20008000800 */
[----:B------:R-:W3:Y:S01]  /*29e0*/  LDCU UR13, c[0x0][0xb0c] ;  /* 0x00016180ff0d77ac */ /* 0x000ee20008000800 */
[----:B------:R-:W4:Y:S01]  /*29f0*/  LDCU.64 UR14, c[0x0][0xb28] ;  /* 0x00016500ff0e77ac */ /* 0x000f220008000a00 */
[----:B------:R-:W-:-:S07]  /*2a00*/  UISETP.NE.AND UP3, UPT, UR39, 0x1, UPT ;  /* 0x000000012700788c */ /* 0x000fce000bf65270 */
[----:B-1----:R-:W-:Y:S02]  /*2a10*/  UIMAD.WIDE.U32 UR4, UR8, UR19, URZ ;  /* 0x00000013080472a5 */ /* 0x002fe4000f8e00ff */
[----:B------:R-:W-:Y:S02]  /*2a20*/  UIMAD.WIDE.U32 UR6, UR12, UR16, URZ ;  /* 0x000000100c0672a5 */ /* 0x000fe4000f8e00ff */
[----:B------:R-:W-:Y:S02]  /*2a30*/  UISETP.NE.AND UP0, UPT, UR18, 0x1, UPT ;  /* 0x000000011200788c */ /* 0x000fe4000bf05270 */
[----:B------:R-:W-:Y:S01]  /*2a40*/  UIMAD.WIDE.U32 UR10, UR73, UR19, URZ ;  /* 0x00000013490a72a5 */ /* 0x000fe2000f8e00ff */
[----:B------:R-:W-:Y:S01]  /*2a50*/  UMOV UR4, UR5 ;  /* 0x0000000500047c82 */ /* 0x000fe20008000000 */
[----:B---3--:R-:W-:Y:S02]  /*2a60*/  UISETP.NE.AND UP2, UPT, UR13, 0x1, UPT ;  /* 0x000000010d00788c */ /* 0x008fe4000bf45270 */
[----:B--2---:R-:W-:-:S03]  /*2a70*/  USHF.R.U32.HI UR5, URZ, UR20, UR4 ;  /* 0x00000014ff057299 */ /* 0x004fc60008011604 */
[----:B------:R-:W-:Y:S01]  /*2a80*/  UMOV UR4, UR7 ;  /* 0x0000000700047c82 */ /* 0x000fe20008000000 */
[----:B------:R-:W-:Y:S02]  /*2a90*/  USEL UR5, UR8, UR5, !UP0 ;  /* 0x0000000508057287 */ /* 0x000fe4000c000000 */
[----:B------:R-:W-:Y:S02]  /*2aa0*/  USHF.R.U32.HI UR4, URZ, UR17, UR4 ;  /* 0x00000011ff047299 */ /* 0x000fe40008011604 */
[----:B----4-:R-:W-:Y:S02]  /*2ab0*/  UIMAD.WIDE.U32 UR6, UR5, UR14, URZ ;  /* 0x0000000e050672a5 */ /* 0x010fe4000f8e00ff */
[----:B------:R-:W-:Y:S02]  /*2ac0*/  USEL UR12, UR12, UR4, !UP2 ;  /* 0x000000040c0c7287 */ /* 0x000fe4000d000000 */
[----:B------:R-:W-:Y:S01]  /*2ad0*/  UIMAD.WIDE.U32 UR8, UR76, UR16, URZ ;  /* 0x000000104c0872a5 */ /* 0x000fe2000f8e00ff */
[----:B------:R-:W-:Y:S01]  /*2ae0*/  UMOV UR4, UR11 ;  /* 0x0000000b00047c82 */ /* 0x000fe20008000000 */
[----:B------:R-:W-:Y:S01]  /*2af0*/  UIMAD.WIDE.U32 UR10, UR12, UR14, URZ ;  /* 0x0000000e0c0a72a5 */ /* 0x000fe2000f8e00ff */
[----:B------:R-:W-:Y:S01]  /*2b00*/  UMOV UR6, UR7 ;  /* 0x0000000700067c82 */ /* 0x000fe20008000000 */
[----:B------:R-:W-:-:S02]  /*2b10*/  USHF.R.U32.HI UR4, URZ, UR20, UR4 ;  /* 0x00000014ff047299 */ /* 0x000fc40008011604 */
[----:B------:R-:W-:Y:S01]  /*2b20*/  @UP3 USHF.R.U32.HI UR5, URZ, UR15, UR6 ;  /* 0x0000000fff053299 */ /* 0x000fe20008011606 */
[----:B------:R-:W-:Y:S02]  /*2b30*/  UMOV UR8, UR9 ;  /* 0x0000000900087c82 */ /* 0x000fe40008000000 */
[----:B------:R-:W-:Y:S01]  /*2b40*/  UMOV UR6, UR11 ;  /* 0x0000000b00067c82 */ /* 0x000fe20008000000 */
[----:B------:R-:W-:Y:S02]  /*2b50*/  USHF.R.U32.HI UR17, URZ, UR17, UR8 ;  /* 0x00000011ff117299 */ /* 0x000fe40008011608 */
[----:B------:R-:W-:Y:S02]  /*2b60*/  @UP3 USHF.R.U32.HI UR12, URZ, UR15, UR6 ;  /* 0x0000000fff0c3299 */ /* 0x000fe40008011606 */
[----:B------:R-:W-:Y:S02]  /*2b70*/  USEL UR4, UR73, UR4, !UP0 ;  /* 0x0000000449047287 */ /* 0x000fe4000c000000 */
[----:B------:R-:W-:-:S02]  /*2b80*/  UIMAD UR6, UR39, UR5, URZ ;  /* 0x00000005270672a4 */ /* 0x000fc4000f8e02ff */
[----:B------:R-:W-:Y:S02]  /*2b90*/  USEL UR5, UR76, UR17, !UP2 ;  /* 0x000000114c057287 */ /* 0x000fe4000d000000 */
[----:B------:R-:W-:Y:S02]  /*2ba0*/  UIMAD UR8, UR39, UR12, URZ ;  /* 0x0000000c270872a4 */ /* 0x000fe4000f8e02ff */
[----:B------:R-:W-:Y:S02]  /*2bb0*/  UISETP.GE.AND UP0, UPT, UR4, UR6, UPT ;  /* 0x000000060400728c */ /* 0x000fe4000bf06270 */
[----:B------:R-:W-:Y:S02]  /*2bc0*/  UIMAD.WIDE.U32 UR6, UR4, UR14, URZ ;  /* 0x0000000e040672a5 */ /* 0x000fe4000f8e00ff */
[----:B------:R-:W-:Y:S02]  /*2bd0*/  UISETP.GE.OR UP0, UPT, UR5, UR8, UP0 ;  /* 0x000000080500728c */ /* 0x000fe40008706670 */
[----:B------:R-:W-:-:S02]  /*2be0*/  UIMAD.WIDE.U32 UR8, UR5, UR14, URZ ;  /* 0x0000000e050872a5 */ /* 0x000fc4000f8e00ff */
[----:B------:R-:W-:Y:S01]  /*2bf0*/  UIADD3 UR10, UPT, UPT, -UR4, URZ, URZ ;  /* 0x000000ff040a7290 */ /* 0x000fe2000fffe1ff */
[----:B------:R-:W-:Y:S02]  /*2c00*/  UMOV UR6, UR7 ;  /* 0x0000000700067c82 */ /* 0x000fe40008000000 */
[----:B------:R-:W-:Y:S02]  /*2c10*/  USHF.R.U32.HI UR6, URZ, UR15, UR6 ;  /* 0x0000000fff067299 */ /* 0x000fe40008011606 */
[----:B------:R-:W-:Y:S02]  /*2c20*/  UIMAD UR10, UR18, UR10, UR73 ;  /* 0x0000000a120a72a4 */ /* 0x000fe4000f8e0249 */
[----:B------:R-:W-:Y:S01]  /*2c30*/  USEL UR6, UR4, UR6, !UP3 ;  /* 0x0000000604067287 */ /* 0x000fe2000d800000 */
[----:B------:R-:W-:Y:S01]  /*2c40*/  @!UP0 UMOV UR7, UR9 ;  /* 0x0000000900078c82 */ /* 0x000fe20008000000 */
[----:B------:R-:W-:Y:S02]  /*2c50*/  UIADD3 UR9, UPT, UPT, -UR5, URZ, URZ ;  /* 0x000000ff05097290 */ /* 0x000fe4000fffe1ff */
[----:B------:R-:W-:-:S02]  /*2c60*/  @!UP0 USHF.R.U32.HI UR7, URZ, UR15, UR7 ;  /* 0x0000000fff078299 */ /* 0x000fc40008011607 */
[----:B------:R-:W-:Y:S02]  /*2c70*/  UIADD3 UR8, UPT, UPT, -UR6, URZ, URZ ;  /* 0x000000ff06087290 */ /* 0x000fe4000fffe1ff */
[----:B------:R-:W-:Y:S02]  /*2c80*/  @!UP0 USEL UR7, UR5, UR7, !UP3 ;  /* 0x0000000705078287 */ /* 0x000fe4000d800000 */
[----:B------:R-:W-:Y:S02]  /*2c90*/  UIMAD UR8, UR39, UR8, UR4 ;  /* 0x00000008270872a4 */ /* 0x000fe4000f8e0204 */
[----:B------:R-:W-:Y:S02]  /*2ca0*/  @!UP0 UIADD3 UR6, UPT, UPT, UR6, -UR7, URZ ;  /* 0x8000000706068290 */ /* 0x000fe4000fffe0ff */
[----:B------:R-:W-:Y:S02]  /*2cb0*/  @!UP0 UIMAD UR7, UR8, UR12, UR7 ;  /* 0x0000000c080782a4 */ /* 0x000fe4000f8e0207 */
[----:B------:R-:W-:-:S02]  /*2cc0*/  @!UP0 UIMAD UR4, UR39, UR6, UR5 ;  /* 0x00000006270482a4 */ /* 0x000fc4000f8e0205 */
[----:B------:R-:W-:Y:S02]  /*2cd0*/  UIMAD UR6, UR13, UR9, UR76 ;  /* 0x000000090d0672a4 */ /* 0x000fe4000f8e024c */
[----:B------:R-:W-:Y:S01]  /*2ce0*/  UIMAD UR73, UR4, UR18, UR10 ;  /* 0x00000012044972a4 */ /* 0x000fe2000f8e020a */
[----:B------:R-:W-:Y:S02]  /*2cf0*/  @!UP0 UMOV UR5, UR7 ;  /* 0x0000000700058c82 */ /* 0x000fe40008000000 */
[----:B------:R-:W-:-:S12]  /*2d00*/  UIMAD UR76, UR5, UR13, UR6 ;  /* 0x0000000d054c72a4 */ /* 0x000fd8000f8e0206 */
.L_x_30:
        /* <DEDUP_REMOVED lines=20> */
.L_x_31:
[----:B------:R-:W-:Y:S02]  /*2e50*/  R2UR UR5, R64 ;  /* 0x00000000400572ca */ /* 0x000fe400000e0000 */
[----:B------:R-:W-:Y:S02]  /*2e60*/  R2UR UR4, R63 ;  /* 0x000000003f0472ca */ /* 0x000fe400000e0000 */
[----:B------:R-:W-:Y:S02]  /*2e70*/  PLOP3.LUT P1, PT, PT, PT, PT, 0x80, 0x8 ;  /* 0x000000000008781c */ /* 0x000fe40003f2f070 */
[----:B------:R-:W-:-:S07]  /*2e80*/  LOP3.LUT R11, R11, 0x1, RZ, 0x3c, !PT ;  /* 0x000000010b0b7812 */ /* 0x000fce00078e3cff */
[----:B------:R-:W-:Y:S02]  /*2e90*/  UIADD3 UR24, UPT, UPT, UR76, UR5, URZ ;  /* 0x000000054c187290 */ /* 0x000fe4000fffe0ff */
[----:B------:R-:W-:Y:S01]  /*2ea0*/  UIADD3 UR20, UPT, UPT, UR73, UR4, URZ ;  /* 0x0000000449147290 */ /* 0x000fe2000fffe0ff */
[----:B------:R-:W-:Y:S11]  /*2eb0*/  BRA.U UP1, `(.L_x_32) ;  /* 0xffffffe501947547 */ /* 0x000ff6000b83ffff */
[----:B------:R-:W-:Y:S01]  /*2ec0*/  UIADD3 UR54, UPT, UPT, UR54, 0x30, URZ ;  /* 0x0000003036367890 */ /* 0x000fe2000fffe0ff */
[----:B------:R-:W-:-:S03]  /*2ed0*/  MOV R3, UR52 ;  /* 0x0000003400037c02 */ /* 0x000fc60008000f00 */
[----:B------:R-:W-:Y:S01]  /*2ee0*/  ULEA UR4, UR53, UR54, 0x3 ;  /* 0x0000003635047291 */ /* 0x000fe2000f8e18ff */
[----:B------:R-:W-:-:S08]  /*2ef0*/  SHF.L.U32 R3, R3, 0x1f, RZ ;  /* 0x0000001f03037819 */ /* 0x000fd000000006ff */
[----:B------:R-:W1:Y:S02]  /*2f00*/  SYNCS.PHASECHK.TRANS64.TRYWAIT P0, [UR4], R3 ;  /* 0x00000003ff0075a7 */ /* 0x000e640008001104 */
[----:B-1----:R-:W-:Y:S05]  /*2f10*/  @!P0 BRA `(.L_x_33) ;  /* 0x0000009400348947 */ /* 0x002fea0003800000 */
.L_x_166:
[----:B------:R-:W-:-:S04]  /*2f20*/  UIADD3 UR4, UPT, UPT, UR53, 0x1, URZ ;  /* 0x0000000135047890 */ /* 0x000fc8000fffe0ff */
[----:B------:R-:W-:-:S04]  /*2f30*/  UISETP.NE.AND UP0, UPT, UR4, 0x6, UPT ;  /* 0x000000060400788c */ /* 0x000fc8000bf05270 */
[----:B------:R-:W-:Y:S02]  /*2f40*/  USEL UR5, URZ, 0x1, UP0 ;  /* 0x00000001ff057887 */ /* 0x000fe40008000000 */
[----:B------:R-:W-:Y:S02]  /*2f50*/  USEL UR4, UR4, URZ, UP0 ;  /* 0x000000ff04047287 */ /* 0x000fe40008000000 */
[----:B------:R-:W-:Y:S02]  /*2f60*/  ULOP3.LUT UR6, UR52, UR5, URZ, 0x3c, !UPT ;  /* 0x0000000534067292 */ /* 0x000fe4000f8e3cff */
[----:B------:R-:W-:-:S04]  /*2f70*/  ULEA UR5, UR4, UR54, 0x3 ;  /* 0x0000003604057291 */ /* 0x000fc8000f8e18ff */
[----:B-1----:R-:W-:-:S04]  /*2f80*/  MOV R3, UR6 ;  /* 0x0000000600037c02 */ /* 0x002fc80008000f00 */
[----:B------:R-:W-:-:S04]  /*2f90*/  SHF.L.U32 R3, R3, 0x1f, RZ ;  /* 0x0000001f03037819 */ /* 0x000fc800000006ff */
[----:B------:R-:W1:Y:S02]  /*2fa0*/  SYNCS.PHASECHK.TRANS64.TRYWAIT P0, [UR5], R3 ;  /* 0x00000003ff0075a7 */ /* 0x000e640008001105 */
[----:B-1----:R-:W-:Y:S05]  /*2fb0*/  @!P0 BRA `(.L_x_34) ;  /* 0x0000009400248947 */ /* 0x002fea0003800000 */
.L_x_168:
        /* <DEDUP_REMOVED lines=10> */
.L_x_170:
        /* <DEDUP_REMOVED lines=10> */
.L_x_172:
        /* <DEDUP_REMOVED lines=10> */
.L_x_174:
[----:B------:R-:W-:-:S04]  /*31a0*/  UIADD3 UR4, UPT, UPT, UR4, 0x1, URZ ;  /* 0x0000000104047890 */ /* 0x000fc8000fffe0ff */
[----:B------:R-:W-:-:S04]  /*31b0*/  UISETP.NE.AND UP0, UPT, UR4, 0x6, UPT ;  /* 0x000000060400788c */ /* 0x000fc8000bf05270 */
[----:B------:R-:W-:Y:S02]  /*31c0*/  USEL UR5, URZ, 0x1, UP0 ;  /* 0x00000001ff057887 */ /* 0x000fe40008000000 */
[----:B------:R-:W-:Y:S02]  /*31d0*/  USEL UR4, UR4, URZ, UP0 ;  /* 0x000000ff04047287 */ /* 0x000fe40008000000 */
[----:B------:R-:W-:Y:S02]  /*31e0*/  ULOP3.LUT UR5, UR6, UR5, URZ, 0x3c, !UPT ;  /* 0x0000000506057292 */ /* 0x000fe4000f8e3cff */
[----:B------:R-:W-:-:S04]  /*31f0*/  ULEA UR4, UR4, UR54, 0x3 ;  /* 0x0000003604047291 */ /* 0x000fc8000f8e18ff */
[----:B------:R-:W-:Y:S02]  /*3200*/  IMAD.U32 R2, RZ, RZ, UR5 ;  /* 0x00000005ff027e24 */ /* 0x000fe4000f8e00ff */
[----:B-1----:R-:W-:-:S03]  /*3210*/  MOV R0, UR4 ;  /* 0x0000000400007c02 */ /* 0x002fc60008000f00 */
[----:B------:R-:W-:-:S07]  /*3220*/  SHF.L.U32 R3, R2, 0x1f, RZ ;  /* 0x0000001f02037819 */ /* 0x000fce00000006ff */
.L_x_38:
[----:B-1----:R1:W2:Y:S02]  /*3230*/  SYNCS.PHASECHK.TRANS64.TRYWAIT P0, [R0+URZ], R3 ;  /* 0x00000003000075a7 */ /* 0x0022a400080011ff */
[----:B--2---:R-:W-:Y:S05]  /*3240*/  @!P0 NANOSLEEP.SYNCS 0x989680 ;  /* 0x009896800000895d */ /* 0x004fea0003900000 */
[----:B------:R-:W2:Y:S02]  /*3250*/  @!P0 SYNCS.PHASECHK.TRANS64 P0, [R0+URZ], R3 ;  /* 0x00000003000085a7 */ /* 0x000ea400080010ff */
[----:B--2---:R-:W-:Y:S05]  /*3260*/  @P0 EXIT ;  /* 0x000000000000094d */ /* 0x004fea0003800000 */
[----:B------:R-:W-:Y:S05]  /*3270*/  BRA `(.L_x_38) ;  /* 0xfffffffc00ec7947 */ /* 0x000fea000383ffff */
.L_x_16:
[----:B------:R-:W2:Y:S02]  /*3280*/  S2UR UR4, SR_CgaCtaId ;  /* 0x00000000000479c3 */ /* 0x000ea40000008800 */
[----:B--2---:R-:W-:-:S04]  /*3290*/  UISETP.NE.AND UP0, UPT, UR4, URZ, UPT ;  /* 0x000000ff0400728c */ /* 0x004fc8000bf05270 */
[----:B------:R-:W-:-:S09]  /*32a0*/  UISETP.NE.OR UP0, UPT, UR18, 0x1, UP0 ;  /* 0x000000011200788c */ /* 0x000fd20008705670 */
[----:B------:R-:W-:Y:S05]  /*32b0*/  BRA.U UP0, `(.L_x_39) ;  /* 0x0000000100b47547 */ /* 0x000fea000b800000 */
[----:B------:R-:W2:Y:S01]  /*32c0*/  S2UR UR5, SR_CgaCtaId ;  /* 0x00000000000579c3 */ /* 0x000ea20000008800 */
[----:B------:R-:W-:Y:S01]  /*32d0*/  UMOV UR4, 0x400 ;  /* 0x0000040000047882 */ /* 0x000fe20000000000 */
[----:B------:R-:W-:Y:S01]  /*32e0*/  HFMA2 R3, -RZ, RZ, 0, 5.9604644775390625e-08 ;  /* 0x00000001ff037431 */ /* 0x000fe200000001ff */
[----:B------:R-:W-:Y:S01]  /*32f0*/  ISETP.NE.AND P0, PT, R0, RZ, PT ;  /* 0x000000ff0000720c */ /* 0x000fe20003f05270 */
[----:B------:R-:W-:Y:S01]  /*3300*/  IMAD.MOV.U32 R8, RZ, RZ, RZ ;  /* 0x000000ffff087224 */ /* 0x000fe200078e00ff */
[----:B--2---:R-:W-:-:S04]  /*3310*/  ULEA UR4, UR5, UR4, 0x18 ;  /* 0x0000000405047291 */ /* 0x004fc8000f8ec0ff */
[----:B------:R-:W-:Y:S02]  /*3320*/  UIADD3 UR5, UPT, UPT, UR4, 0xb8, URZ ;  /* 0x000000b804057890 */ /* 0x000fe4000fffe0ff */
[----:B------:R-:W-:Y:S02]  /*3330*/  UIADD3 UR8, UPT, UPT, UR4, 0xb0, URZ ;  /* 0x000000b004087890 */ /* 0x000fe4000fffe0ff */
[----:B------:R-:W-:-:S12]  /*3340*/  UPRMT UR5, URZ, 0x654, UR5 ;  /* 0x00000654ff057896 */ /* 0x000fd80008000005 */
.L_x_42:
[----:B------:R-:W-:Y:S01]  /*3350*/  SHF.L.U32 R7, R3, 0x1f, RZ ;  /* 0x0000001f03077819 */ /* 0x000fe200000006ff */
[----:B------:R-:W-:Y:S02]  /*3360*/  IMAD.U32 R9, RZ, RZ, UR8 ;  /* 0x00000008ff097e24 */ /* 0x000fe4000f8e00ff */
[----:B------:R-:W-:Y:S01]  /*3370*/  @!P0 IMAD.MOV.U32 R5, RZ, RZ, 0x10 ;  /* 0x00000010ff058424 */ /* 0x000fe200078e00ff */
[----:B------:R-:W2:Y:S02]  /*3380*/  SYNCS.PHASECHK.TRANS64.TRYWAIT P1, [UR4+0xb8], R7 ;  /* 0x0000b807ff0075a7 */ /* 0x000ea40008021104 */
[----:B------:R-:W-:-:S04]  /*3390*/  PRMT R9, R0, 0x654, R9 ;  /* 0x0000065400097816 */ /* 0x000fc80000000009 */
[----:B------:R-:W-:Y:S01]  /*33a0*/  SEL R2, R9, R2, !P0 ;  /* 0x0000000209027207 */ /* 0x000fe20004000000 */
[----:B--2---:R-:W-:Y:S06]  /*33b0*/  @!P1 BRA `(.L_x_40) ;  /* 0x0000009000849947 */ /* 0x004fec0003800000 */
.L_x_176:
[----:B------:R-:W-:Y:S01]  /*33c0*/  UIADD3 UR6, UPT, UPT, UR4, 0xf0, URZ ;  /* 0x000000f004067890 */ /* 0x000fe2000fffe0ff */
[----:B------:R3:W-:Y:S01]  /*33d0*/  @!P0 SYNCS.ARRIVE.TRANS64.RED RZ, [R2+URZ], R5 ;  /* 0x0000000502ff89a7 */ /* 0x0007e200080004ff */
[----:B------:R-:W-:Y:S01]  /*33e0*/  UIADD3 UR7, UPT, UPT, UR4, 0xb0, URZ ;  /* 0x000000b004077890 */ /* 0x000fe2000fffe0ff */
[----:B------:R-:W-:-:S08]  /*33f0*/  LOP3.LUT R3, R3, 0x1, RZ, 0x3c, !PT ;  /* 0x0000000103037812 */ /* 0x000fd000078e3cff */
[----:B------:R-:W-:Y:S06]  /*3400*/  UGETNEXTWORKID.BROADCAST [UR6], [UR7] ;  /* 0x00000000060073ca */ /* 0x000fec0008000100 */
[----:B---3--:R-:W-:-:S04]  /*3410*/  SHF.L.U32 R5, R8, 0x1f, RZ ;  /* 0x0000001f08057819 */ /* 0x008fc800000006ff */
[----:B------:R-:W3:Y:S02]  /*3420*/  SYNCS.PHASECHK.TRANS64.TRYWAIT P1, [UR4+0xb0], R5 ;  /* 0x0000b005ff0075a7 */ /* 0x000ee40008021104 */
[----:B---3--:R-:W-:Y:S05]  /*3430*/  @!P1 BRA `(.L_x_41) ;  /* 0x00000090007c9947 */ /* 0x008fea0003800000 */
.L_x_178:
[----:B--2---:R-:W2:Y:S01]  /*3440*/  LDS.128 R4, [UR4+0xf0] ;  /* 0x0000f004ff047984 */ /* 0x004ea20008000c00 */
[----:B------:R-:W-:Y:S01]  /*3450*/  LOP3.LUT R8, R8, 0x1, RZ, 0x3c, !PT ;  /* 0x0000000108087812 */ /* 0x000fe200078e3cff */
[----:B------:R-:W-:Y:S01]  /*3460*/  @!PT LDS RZ, [RZ] ;  /* 0x00000000fffff984 */ /* 0x000fe20000000800 */
[----:B------:R-:W-:Y:S01]  /*3470*/  @!PT LDS RZ, [RZ] ;  /* 0x00000000fffff984 */ /* 0x000fe20000000800 */
[----:B------:R-:W-:Y:S01]  /*3480*/  @!PT LDS RZ, [RZ] ;  /* 0x00000000fffff984 */ /* 0x000fe20000000800 */
[----:B------:R-:W-:Y:S01]  /*3490*/  @!PT LDS RZ, [RZ] ;  /* 0x00000000fffff984 */ /* 0x000fe20000000800 */
[----:B------:R3:W-:Y:S06]  /*34a0*/  MEMBAR.ALL.CTA ;  /* 0x0000000000007992 */ /* 0x0007ec0000008000 */
[----:B---3--:R-:W3:Y:S02]  /*34b0*/  FENCE.VIEW.ASYNC.S ;  /* 0x00000000000073c6 */ /* 0x008ee40000000000 */
[----:B---3--:R-:W-:Y:S01]  /*34c0*/  SYNCS.ARRIVE.TRANS64.RED.A1T0 RZ, [UR5], RZ ;  /* 0x000000ffffff79a7 */ /* 0x008fe20008100405 */
[----:B--2---:R-:W-:-:S13]  /*34d0*/  LOP3.LUT P1, RZ, R6, 0x1, RZ, 0xc0, !PT ;  /* 0x0000000106ff7812 */ /* 0x004fda000782c0ff */
[----:B------:R-:W-:Y:S05]  /*34e0*/  @P1 BRA `(.L_x_42) ;  /* 0xfffffffc00981947 */ /* 0x000fea000383ffff */
[----:B------:R-:W-:-:S04]  /*34f0*/  SHF.L.U32 R0, R3, 0x1f, RZ ;  /* 0x0000001f03007819 */ /* 0x000fc800000006ff */
[----:B------:R-:W2:Y:S02]  /*3500*/  SYNCS.PHASECHK.TRANS64 P0, [UR4+0xb8], R0 ;  /* 0x0000b800ff0075a7 */ /* 0x000ea40008001004 */
[----:B-12---:R-:W-:Y:S05]  /*3510*/  @P0 EXIT ;  /* 0x000000000000094d */ /* 0x006fea0003800000 */
[----:B------:R-:W-:-:S07]  /*3520*/  MOV R0, UR4 ;  /* 0x0000000400007c02 */ /* 0x000fce0008000f00 */
.L_x_43:
[----:B-1----:R-:W-:-:S04]  /*3530*/  SHF.L.U32 R5, R3, 0x1f, RZ ;  /* 0x0000001f03057819 */ /* 0x002fc800000006ff */
[----:B------:R1:W2:Y:S03]  /*3540*/  SYNCS.PHASECHK.TRANS64.TRYWAIT P0, [R0+URZ+0xb8], R5 ;  /* 0x0000b805000075a7 */ /* 0x0002a600080011ff */
[----:B--2---:R-:W-:Y:S05]  /*3550*/  @!P0 NANOSLEEP.SYNCS 0x989680 ;  /* 0x009896800000895d */ /* 0x004fea0003900000 */
[----:B------:R-:W2:Y:S02]  /*3560*/  @!P0 SYNCS.PHASECHK.TRANS64 P0, [R0+URZ+0xb8], R5 ;  /* 0x0000b805000085a7 */ /* 0x000ea400080010ff */
[----:B--2---:R-:W-:Y:S05]  /*3570*/  @P0 EXIT ;  /* 0x000000000000094d */ /* 0x004fea0003800000 */
[----:B------:R-:W-:Y:S05]  /*3580*/  BRA `(.L_x_43) ;  /* 0xfffffffc00e87947 */ /* 0x000fea000383ffff */
.L_x_39:
[----:B------:R-:W-:-:S09]  /*3590*/  UISETP.NE.AND UP0, UPT, UR18, URZ, UPT ;  /* 0x000000ff1200728c */ /* 0x000fd2000bf05270 */
[----:B------:R-:W-:Y:S05]  /*35a0*/  BRA.U UP0, `(.L_x_44) ;  /* 0x0000000d00847547 */ /* 0x000fea000b800000 */
[----:B------:R-:W2:Y:S01]  /*35b0*/  S2UR UR7, SR_CgaCtaId ;  /* 0x00000000000779c3 */ /* 0x000ea20000008800 */
[----:B------:R-:W-:Y:S01]  /*35c0*/  UMOV UR4, 0x40 ;  /* 0x0000004000047882 */ /* 0x000fe20000000000 */
[----:B------:R-:W-:Y:S01]  /*35d0*/  NOP ;  /* 0x0000000000007918 */ /* 0x000fe20000000000 */
[----:B------:R-:W-:Y:S01]  /*35e0*/  UMOV UR6, 0x400 ;  /* 0x0000040000067882 */ /* 0x000fe20000000000 */
[----:B--2---:R-:W-:Y:S02]  /*35f0*/  ULEA UR5, UR7, UR4, 0x18 ;  /* 0x0000000407057291 */ /* 0x004fe4000f8ec0ff */
[----:B------:R-:W-:-:S07]  /*3600*/  ULEA UR6, UR7, UR6, 0x18 ;  /* 0x0000000607067291 */ /* 0x000fce000f8ec0ff */
[----:B------:R-:W2:Y:S02]  /*3610*/  LDS.U8 R0, [UR5+0x1c] ;  /* 0x00001c05ff007984 */ /* 0x000ea40008000000 */
[----:B--2---:R-:W-:-:S13]  /*3620*/  ISETP.NE.AND P0, PT, R0, RZ, PT ;  /* 0x000000ff0000720c */ /* 0x004fda0003f05270 */
[----:B------:R-:W-:Y:S05]  /*3630*/  @P0 BRA `(.L_x_45) ;  /* 0x0000000000580947 */ /* 0x000fea0003800000 */
[----:B------:R-:W-:-:S13]  /*3640*/  ELECT P0, URZ, PT ;  /* 0x0000000000ff782f */ /* 0x000fda0003800000 */
[----:B------:R-:W-:Y:S05]  /*3650*/  @!P0 BRA `(.L_x_46) ;  /* 0x0000000000608947 */ /* 0x000fea0003800000 */
[----:B------:R-:W-:Y:S01]  /*3660*/  UMOV UR4, 0x10 ;  /* 0x0000001000047882 */ /* 0x000fe20000000000 */
[----:B------:R-:W-:Y:S01]  /*3670*/  HFMA2 R0, -RZ, RZ, 0, 5.9604644775390625e-08 ;  /* 0x00000001ff007431 */ /* 0x000fe200000001ff */
[----:B------:R-:W-:-:S03]  /*3680*/  MOV R2, 0xffff ;  /* 0x0000ffff00027802 */ /* 0x000fc60000000f00 */
[----:B------:R-:W-:Y:S04]  /*3690*/  DEPBAR.LE SB2, 0x36 ;  /* 0x0000ad800000791a */ /* 0x000fe80000000000 */
[----:B------:R-:W2:Y:S02]  /*36a0*/  UTCATOMSWS.FIND_AND_SET.ALIGN UP0, UR4, UR4 ;  /* 0x00000004000475e3 */ /* 0x000ea40008000800 */
[----:B--2---:R-:W-:Y:S01]  /*36b0*/  MOV R3, UR4 ;  /* 0x0000000400037c02 */ /* 0x004fe20008000f00 */
[----:B------:R-:W-:Y:S06]  /*36c0*/  BRA.U UP0, `(.L_x_47) ;  /* 0x0000000100187547 */ /* 0x000fec000b800000 */
.L_x_48:
[----:B------:R-:W-:Y:S05]  /*36d0*/  NANOSLEEP 0x64 ;  /* 0x000000640000795d */ /* 0x000fea0003800000 */
[----:B------:R-:W-:-:S05]  /*36e0*/  UMOV UR4, 0x10 ;  /* 0x0000001000047882 */ /* 0x000fca0000000000 */
[----:B------:R-:W-:Y:S04]  /*36f0*/  DEPBAR.LE SB2, 0x36 ;  /* 0x0000ad800000791a */ /* 0x000fe80000000000 */
[----:B------:R-:W2:Y:S02]  /*3700*/  UTCATOMSWS.FIND_AND_SET.ALIGN UP0, UR4, UR4 ;  /* 0x00000004000475e3 */ /* 0x000ea40008000800 */
[----:B--2---:R-:W-:Y:S01]  /*3710*/  MOV R3, UR4 ;  /* 0x0000000400037c02 */ /* 0x004fe20008000f00 */
[----:B------:R-:W-:Y:S05]  /*3720*/  BRA.U !UP0, `(.L_x_48) ;  /* 0xfffffffd08e87547 */ /* 0x000fea000b83ffff */
.L_x_47:
[-C--:B------:R-:W-:Y:S02]  /*3730*/  SHF.L.U32 R2, R2, R3.reuse, RZ ;  /* 0x0000000302027219 */ /* 0x080fe400000006ff */
[----:B------:R-:W-:Y:S01]  /*3740*/  SHF.L.U32 R0, R0, R3, RZ ;  /* 0x0000000300007219 */ /* 0x000fe200000006ff */
[----:B------:R-:W-:Y:S02]  /*3750*/  IMAD.SHL.U32 R3, R3, 0x20, RZ ;  /* 0x0000002003037824 */ /* 0x000fe400078e00ff */
[----:B------:R2:W-:Y:S04]  /*3760*/  ATOMS.OR RZ, [UR5+0x14], R2 ;  /* 0x00001402ffff798c */ /* 0x0005e8000b000005 */
[----:B------:R2:W-:Y:S04]  /*3770*/  ATOMS.OR RZ, [UR5+0x18], R0 ;  /* 0x00001800ffff798c */ /* 0x0005e8000b000005 */
[----:B------:R2:W-:Y:S01]  /*3780*/  STS [UR6+0x100], R3 ;  /* 0x00010003ff007988 */ /* 0x0005e20008000806 */
[----:B------:R-:W-:Y:S05]  /*3790*/  BRA `(.L_x_46) ;  /* 0x0000000000107947 */ /* 0x000fea0003800000 */
.L_x_45:
[----:B------:R-:W-:Y:S02]  /*37a0*/  MOV R0, 0xffffffff ;  /* 0xffffffff00007802 */ /* 0x000fe40000000f00 */
[----:B------:R-:W-:-:S03]  /*37b0*/  MOV R2, 0x37e0 ;  /* 0x000037e000027802 */ /* 0x000fc60000000f00 */
[----:B------:R2:W-:Y:S04]  /*37c0*/  STS [UR6+0x100], R0 ;  /* 0x00010000ff007988 */ /* 0x0005e80008000806 */
[----:B-12--5:R-:W-:Y:S05]  /*37d0*/  CALL.REL.NOINC `($__internal_1_$__cuda_sm10x_tcgen05_guardrail_trap_phase_invalid_during_alloc) ;  /* 0x0000009800387944 */ /* 0x026fea0003c00000 */
.L_x_46:
[----:B------:R-:W-:Y:S05]  /*37e0*/  WARPSYNC.ALL ;  /* 0x0000000000007948 */ /* 0x000fea0003800000 */
[----:B------:R-:W3:Y:S01]  /*37f0*/  S2UR UR4, SR_CgaCtaId ;  /* 0x00000000000479c3 */ /* 0x000ee20000008800 */
[----:B------:R-:W-:Y:S01]  /*3800*/  UMOV UR21, 0x400 ;  /* 0x0000040000157882 */ /* 0x000fe20000000000 */
[----:B------:R-:W-:-:S06]  /*3810*/  NOP ;  /* 0x0000000000007918 */ /* 0x000fcc0000000000 */
[----:B------:R-:W-:Y:S06]  /*3820*/  BAR.ARV 0x6, 0xa0 ;  /* 0x0182800000007b1d */ /* 0x000fec0000002000 */
[----:B------:R-:W4:Y:S01]  /*3830*/  LDCU UR5, c[0x0][0x390] ;  /* 0x00007200ff0577ac */ /* 0x000f220008000800 */
[----:B------:R-:W-:Y:S01]  /*3840*/  IMAD.MOV.U32 R8, RZ, RZ, 0x1 ;  /* 0x00000001ff087424 */ /* 0x000fe200078e00ff */
[----:B------:R-:W1:Y:S01]  /*3850*/  LDCU UR7, c[0x0][0x390] ;  /* 0x00007200ff0777ac */ /* 0x000e620008000800 */
[----:B------:R-:W-:Y:S01]  /*3860*/  UMOV UR24, URZ ;  /* 0x000000ff00187c82 */ /* 0x000fe20008000000 */
[----:B------:R-:W-:Y:S01]  /*3870*/  UMOV UR18, URZ ;  /* 0x000000ff00127c82 */ /* 0x000fe20008000000 */
[----:B---3--:R-:W-:Y:S01]  /*3880*/  ULEA UR21, UR4, UR21, 0x18 ;  /* 0x0000001504157291 */ /* 0x008fe2000f8ec0ff */
[----:B------:R-:W-:Y:S01]  /*3890*/  UMOV UR32, 0x0 ;  /* 0x0000000000207882 */ /* 0x000fe20000000000 */
[----:B------:R-:W-:-:S02]  /*38a0*/  UMOV UR33, 0x8218910 ;  /* 0x0821891000217882 */ /* 0x000fc40000000000 */
[----:B------:R-:W-:Y:S02]  /*38b0*/  UIADD3 UR4, UPT, UPT, UR21, 0x8400, URZ ;  /* 0x0000840015047890 */ /* 0x000fe4000fffe0ff */
[----:B------:R-:W-:Y:S02]  /*38c0*/  UIADD3 UR6, UPT, UPT, UR21, 0x20400, URZ ;  /* 0x0002040015067890 */ /* 0x000fe4000fffe0ff */
[----:B----4-:R-:W-:Y:S01]  /*38d0*/  UIADD3 UR5, UPT, UPT, UR5, 0x1f, URZ ;  /* 0x0000001f05057890 */ /* 0x010fe2000fffe0ff */
[----:B------:R-:W2:Y:S01]  /*38e0*/  LDS R9, [UR21+0x100] ;  /* 0x00010015ff097984 */ /* 0x000ea20008000800 */
[----:B------:R-:W-:Y:S02]  /*38f0*/  USHF.R.U32.HI UR22, URZ, 0x4, UR4 ;  /* 0x00000004ff167899 */ /* 0x000fe40008011604 */
[----:B------:R-:W-:Y:S02]  /*3900*/  USHF.R.S32.HI UR34, URZ, 0x1f, UR5 ;  /* 0x0000001fff227899 */ /* 0x000fe40008011405 */
[----:B------:R-:W-:-:S02]  /*3910*/  USHF.R.U32.HI UR4, URZ, 0x4, UR6 ;  /* 0x00000004ff047899 */ /* 0x000fc40008011606 */
[----:B------:R-:W-:Y:S02]  /*3920*/  ULEA.HI UR34, UR34, UR5, URZ, 0x5 ;  /* 0x0000000522227291 */ /* 0x000fe4000f8f28ff */
[----:B------:R-:W-:Y:S02]  /*3930*/  UIADD3 UR35, UPT, UPT, UR21, 0xb8, URZ ;  /* 0x000000b815237890 */ /* 0x000fe4000fffe0ff */
[----:B------:R-:W-:Y:S02]  /*3940*/  USHF.R.S32.HI UR34, URZ, 0x5, UR34 ;  /* 0x00000005ff227899 */ /* 0x000fe40008011422 */
[----:B------:R-:W-:Y:S02]  /*3950*/  ULOP3.LUT UR22, UR22, 0x3fff, URZ, 0xc0, !UPT ;  /* 0x00003fff16167892 */ /* 0x000fe4000f8ec0ff */
[----:B------:R-:W-:Y:S02]  /*3960*/  UISETP.LT.AND UP0, UPT, UR34, 0x1, UPT ;  /* 0x000000012200788c */ /* 0x000fe4000bf01270 */
[----:B------:R-:W-:-:S02]  /*3970*/  ULOP3.LUT UR4, UR4, 0x3fff, URZ, 0xc0, !UPT ;  /* 0x00003fff04047892 */ /* 0x000fc4000f8ec0ff */
[----:B------:R-:W-:Y:S02]  /*3980*/  USEL UR36, UR34, 0x1, !UP0 ;  /* 0x0000000122247887 */ /* 0x000fe4000c000000 */
[----:B------:R-:W-:Y:S02]  /*3990*/  UPRMT UR35, URZ, 0x654, UR35 ;  /* 0x00000654ff237896 */ /* 0x000fe40008000023 */
[----:B------:R-:W-:Y:S02]  /*39a0*/  ULOP3.LUT UR22, UR22, 0x1000000, URZ, 0xfc, !UPT ;  /* 0x0100000016167892 */ /* 0x000fe4000f8efcff */
[----:B------:R-:W-:Y:S02]  /*39b0*/  ULOP3.LUT UR23, UR4, 0x1000000, URZ, 0xfc, !UPT ;  /* 0x0100000004177892 */ /* 0x000fe4000f8efcff */
[----:B------:R-:W-:Y:S02]  /*39c0*/  UIADD3 UR36, UPT, UPT, -UR36, URZ, URZ ;  /* 0x000000ff24247290 */ /* 0x000fe4000fffe1ff */
[----:B-1----:R-:W-:Y:S01]  /*39d0*/  UISETP.GE.AND UP4, UPT, UR7, 0x1, UPT ;  /* 0x000000010700788c */ /* 0x002fe2000bf86270 */
[----:B------:R-:W-:Y:S01]  /*39e0*/  UMOV UR30, 0x0 ;  /* 0x00000000001e7882 */ /* 0x000fe20000000000 */
[----:B------:R-:W-:Y:S01]  /*39f0*/  UMOV UR31, 0x8218910 ;  /* 0x08218910001f7882 */ /* 0x000fe20000000000 */
[----:B------:R-:W-:Y:S01]  /*3a00*/  UMOV UR28, 0x0 ;  /* 0x00000000001c7882 */ /* 0x000fe20000000000 */
[----:B------:R-:W-:Y:S01]  /*3a10*/  UMOV UR29, 0x8218910 ;  /* 0x08218910001d7882 */ /* 0x000fe20000000000 */
[----:B------:R-:W-:Y:S01]  /*3a20*/  UMOV UR26, 0x0 ;  /* 0x00000000001a7882 */ /* 0x000fe20000000000 */
[----:B------:R-:W-:Y:S01]  /*3a30*/  UMOV UR27, 0x8218910 ;  /* 0x08218910001b7882 */ /* 0x000fe20000000000 */
[C---:B--2---:R-:W-:Y:S01]  /*3a40*/  VIADD R3, R9.reuse, 0x80 ;  /* 0x0000008009037836 */ /* 0x044fe20000000000 */
[----:B------:R-:W-:-:S04]  /*3a50*/  LOP3.LUT R2, R9, 0xffff, RZ, 0xc0, !PT ;  /* 0x0000ffff09027812 */ /* 0x000fc800078ec0ff */
[----:B------:R-:W-:-:S05]  /*3a60*/  LOP3.LUT R3, R3, 0xffff, RZ, 0xc0, !PT ;  /* 0x0000ffff03037812 */ /* 0x000fca00078ec0ff */
[----:B------:R1:W-:Y:S02]  /*3a70*/  STL.64 [R1], R2 ;  /* 0x0000000201007387 */ /* 0x0003e40000100a00 */
[----:B-1----:R-:W-:-:S07]  /*3a80*/  CS2R R2, SRZ ;  /* 0x0000000000027805 */ /* 0x002fce000001ff00 */
.L_x_55:
[----:B-1----:R-:W-:-:S04]  /*3a90*/  SHF.L.U32 R5, R3, 0x1f, RZ ;  /* 0x0000001f03057819 */ /* 0x002fc800000006ff */
[----:B------:R-:W1:Y:S02]  /*3aa0*/  SYNCS.PHASECHK.TRANS64.TRYWAIT P0, [UR21+0xb0], R5 ;  /* 0x0000b005ff0075a7 */ /* 0x000e640008001115 */
[----:B-12-4-:R-:W-:Y:S05]  /*3ab0*/  @!P0 BRA `(.L_x_49) ;  /* 0x0000008800f48947 */ /* 0x016fea0003800000 */
.L_x_180:
[----:B-1----:R-:W1:Y:S01]  /*3ac0*/  LDS.128 R4, [UR21+0xf0] ;  /* 0x0000f015ff047984 */ /* 0x002e620008000c00 */
[----:B------:R-:W-:Y:S01]  /*3ad0*/  ULEA UR25, UR24, UR21, 0x3 ;  /* 0x0000001518197291 */ /* 0x000fe2000f8e18ff */
[----:B------:R-:W-:Y:S01]  /*3ae0*/  SHF.L.U32 R0, R8, 0x1f, RZ ;  /* 0x0000001f08007819 */ /* 0x000fe200000006ff */
[----:B------:R-:W-:Y:S01]  /*3af0*/  @!PT LDS RZ, [RZ] ;  /* 0x00000000fffff984 */ /* 0x000fe20000000800 */
[----:B------:R-:W-:Y:S01]  /*3b00*/  @!PT LDS RZ, [RZ] ;  /* 0x00000000fffff984 */ /* 0x000fe20000000800 */
[----:B------:R-:W-:Y:S01]  /*3b10*/  @!PT LDS RZ, [RZ] ;  /* 0x00000000fffff984 */ /* 0x000fe20000000800 */
[----:B------:R-:W-:Y:S01]  /*3b20*/  @!PT LDS RZ, [RZ] ;  /* 0x00000000fffff984 */ /* 0x000fe20000000800 */
[----:B------:R2:W-:Y:S06]  /*3b30*/  MEMBAR.ALL.CTA ;  /* 0x0000000000007992 */ /* 0x0005ec0000008000 */
[----:B--2---:R-:W2:Y:S02]  /*3b40*/  FENCE.VIEW.ASYNC.S ;  /* 0x00000000000073c6 */ /* 0x004ea40000000000 */
[----:B--2---:R-:W-:Y:S01]  /*3b50*/  SYNCS.ARRIVE.TRANS64.RED.A1T0 RZ, [UR35], RZ ;  /* 0x000000ffffff79a7 */ /* 0x004fe20008100423 */
[----:B------:R-:W2:Y:S01]  /*3b60*/  SYNCS.PHASECHK.TRANS64.TRYWAIT P0, [UR25+0xd0], R0 ;  /* 0x0000d000ff0075a7 */ /* 0x000ea20008001119 */
[----:B-1----:R-:W-:Y:S01]  /*3b70*/  LOP3.LUT P3, RZ, R6, 0x1, RZ, 0xc0, !PT ;  /* 0x0000000106ff7812 */ /* 0x002fe2000786c0ff */
[----:B--2---:R-:W-:-:S12]  /*3b80*/  @!P0 BRA `(.L_x_50) ;  /* 0x0000008800d88947 */ /* 0x004fd80003800000 */
.L_x_182:
[----:B------:R-:W-:Y:S05]  /*3b90*/  BRA.U !UP4, `(.L_x_51) ;  /* 0x000000010cf87547 */ /* 0x000fea000b800000 */
[----:B-1----:R-:W-:Y:S01]  /*3ba0*/  IMAD.U32 R0, RZ, RZ, UR24 ;  /* 0x00000018ff007e24 */ /* 0x002fe2000f8e00ff */
[----:B------:R-:W-:-:S04]  /*3bb0*/  ULEA UR4, UR18, UR21, 0x3 ;  /* 0x0000001512047291 */ /* 0x000fc8000f8e18ff */
[----:B------:R-:W-:Y:S02]  /*3bc0*/  LEA R4, R0, R1, 0x2 ;  /* 0x0000000100047211 */ /* 0x000fe400078e10ff */
[----:B------:R-:W-:-:S04]  /*3bd0*/  SHF.L.U32 R0, R2, 0x1f, RZ ;  /* 0x0000001f02007819 */ /* 0x000fc800000006ff */
[----:B------:R-:W5:Y:S01]  /*3be0*/  LDL R4, [R4] ;  /* 0x0000000004047983 */ /* 0x000f620000100800 */
[----:B------:R1:W2:Y:S01]  /*3bf0*/  SYNCS.PHASECHK.TRANS64.TRYWAIT P2, [UR4], R0 ;  /* 0x00000000ff0075a7 */ /* 0x0002a20008041104 */
[----:B------:R-:W-:Y:S01]  /*3c00*/  UPLOP3.LUT UP2, UPT, UPT, UPT, UPT, 0x40, 0x4 ;  /* 0x000000000004789c */ /* 0x000fe20003f4e870 */
[----:B------:R-:W-:Y:S01]  /*3c10*/  UMOV UR20, UR36 ;  /* 0x0000002400147c82 */ /* 0x000fe20008000000 */
[----:B------:R-:W-:Y:S01]  /*3c20*/  UMOV UR19, UR34 ;  /* 0x0000002200137c82 */ /* 0x000fe20008000000 */
[----:B------:R-:W-:-:S08]  /*3c30*/  UMOV UR5, UR18 ;  /* 0x0000001200057c82 */ /* 0x000fd00008000000 */
.L_x_54:
[----:B------:R-:W-:Y:S02]  /*3c40*/  UIADD3 UR20, UPT, UPT, UR20, 0x1, URZ ;  /* 0x0000000114147890 */ /* 0x000fe4000fffe0ff */
[----:B------:R-:W-:Y:S02]  /*3c50*/  ULEA UR17, UR5, UR21, 0x3 ;  /* 0x0000001505117291 */ /* 0x000fe4000f8e18ff */
[----:B------:R-:W-:Y:S01]  /*3c60*/  UISETP.NE.AND UP3, UPT, UR20, URZ, UPT ;  /* 0x000000ff1400728c */ /* 0x000fe2000bf65270 */
[----:B--234-:R-:W-:Y:S10]  /*3c70*/  @P2 BRA `(.L_x_52) ;  /* 0x00000000000c2947 */ /* 0x01cff40003800000 */
[----:B------:R-:W-:Y:S04]  /*3c80*/  SHF.L.U32 R5, R2, 0x1f, RZ ;  /* 0x0000001f02057819 */ /* 0x000fe800000006ff */
[----:B------:R-:W2:Y:S02]  /*3c90*/  SYNCS.PHASECHK.TRANS64.TRYWAIT P0, [UR17], R5 ;  /* 0x00000005ff0075a7 */ /* 0x000ea40008001111 */
[----:B--2---:R-:W-:Y:S05]  /*3ca0*/  @!P0 BRA `(.L_x_53) ;  /* 0x0000008800a88947 */ /* 0x004fea0003800000 */
.L_x_52:
[----:B------:R-:W-:Y:S01]  /*3cb0*/  UISETP.NE.AND UP0, UPT, UR19, 0x1, UPT ;  /* 0x000000011300788c */ /* 0x000fe2000bf05270 */
[----:B------:R-:W-:Y:S01]  /*3cc0*/  PLOP3.LUT P2, PT, PT, PT, PT, 0x80, 0x8 ;  /* 0x000000000008781c */ /* 0x000fe20003f4f070 */
[----:B------:R-:W-:Y:S01]  /*3cd0*/  UIADD3 UR4, UPT, UPT, UR5, 0x1, URZ ;  /* 0x0000000105047890 */ /* 0x000fe2000fffe0ff */
[----:B------:R-:W-:Y:S11]  /*3ce0*/  ELECT P1, URZ, PT ;  /* 0x0000000000ff782f */ /* 0x000ff60003820000 */
[----:B------:R-:W-:Y:S02]  /*3cf0*/  @!UPT UIADD3 URZ, UPT, UPT, URZ, URZ, URZ ;  /* 0x000000fffffff290 */ /* 0x000fe4000fffe0ff */
[----:B-----5:R-:W-:Y:S01]  /*3d00*/  @P1 R2UR.BROADCAST UR8, R4 ;  /* 0x00000000040812ca */ /* 0x020fe200008e0000 */
[----:B------:R-:W-:Y:S01]  /*3d10*/  UISETP.NE.AND UP1, UPT, UR4, 0x6, UPT ;  /* 0x000000060400788c */ /* 0x000fe2000bf25270 */
[----:B------:R-:W-:Y:S01]  /*3d20*/  PLOP3.LUT P0, PT, PT, PT, UP0, 0x80, 0x8 ;  /* 0x000000000008781c */ /* 0x000fe20003f0f008 */
[----:B------:R-:W-:Y:S02]  /*3d30*/  ULEA UR10, UR5, UR23, 0xa ;  /* 0x00000017050a7291 */ /* 0x000fe4000f8e50ff */
[----:B------:R-:W-:Y:S02]  /*3d40*/  USEL UR6, URZ, 0x1, UP1 ;  /* 0x00000001ff067887 */ /* 0x000fe40008800000 */
[----:B------:R-:W-:Y:S02]  /*3d50*/  USEL UR18, UR4, URZ, UP1 ;  /* 0x000000ff04127287 */ /* 0x000fe40008800000 */
[----:B------:R-:W-:Y:S02]  /*3d60*/  ULEA UR14, UR5, UR22, 0xa ;  /* 0x00000016050e7291 */ /* 0x000fe4000f8e50ff */
[----:B------:R-:W-:Y:S01]  /*3d70*/  @UP0 ULEA UR4, UR18, UR21, 0x3 ;  /* 0x0000001512040291 */ /* 0x000fe2000f8e18ff */
[----:B------:R-:W-:Y:S01]  /*3d80*/  LOP3.LUT R2, R2, UR6, RZ, 0x3c, !PT ;  /* 0x0000000602027c12 */ /* 0x000fe2000f8e3cff */
[----:B------:R-:W-:Y:S02]  /*3d90*/  UIADD3 UR6, UPT, UPT, UR10, 0x40, URZ ;  /* 0x000000400a067890 */ /* 0x000fe4000fffe0ff */
[----:B------:R-:W-:Y:S01]  /*3da0*/  UIADD3 UR12, UPT, UPT, UR10, 0x80, URZ ;  /* 0x000000800a0c7890 */ /* 0x000fe2000fffe0ff */
[----:B-1----:R-:W-:Y:S01]  /*3db0*/  @P0 SHF.L.U32 R0, R2, 0x1f, RZ ;  /* 0x0000001f02000819 */ /* 0x002fe200000006ff */
[----:B------:R-:W-:Y:S01]  /*3dc0*/  UIADD3 UR19, UPT, UPT, UR19, -0x1, URZ ;  /* 0xffffffff13137890 */ /* 0x000fe2000fffe0ff */
[----:B------:R-:W-:Y:S02]  /*3dd0*/  UMOV UR11, 0x20004020 ;  /* 0x20004020000b7882 */ /* 0x000fe40000000000 */
[----:B------:R3:W4:Y:S01]  /*3de0*/  @P0 SYNCS.PHASECHK.TRANS64.TRYWAIT P2, [UR4], R0 ;  /* 0x00000000ff0005a7 */ /* 0x0007220008041104 */
[----:B------:R-:W-:Y:S11]  /*3df0*/  ELECT P0, URZ, PT ;  /* 0x0000000000ff782f */ /* 0x000ff60003800000 */
[----:B------:R-:W-:Y:S02]  /*3e00*/  @!UPT UIADD3 URZ, UPT, UPT, URZ, URZ, URZ ;  /* 0x000000fffffff290 */ /* 0x000fe4000fffe0ff */
[C---:B------:R-:W-:Y:S01]  /*3e10*/  @P0 R2UR.BROADCAST UR16, R4.reuse ;  /* 0x00000000041002ca */ /* 0x040fe200008e0000 */
[----:B------:R-:W-:Y:S01]  /*3e20*/  UIADD3 UR4, UPT, UPT, UR14, 0x40, URZ ;  /* 0x000000400e047890 */ /* 0x000fe2000fffe0ff */
[----:B------:R-:W-:Y:S01]  /*3e30*/  ELECT P0, URZ, PT ;  /* 0x0000000000ff782f */ /* 0x000fe20003800000 */
[----:B------:R-:W-:Y:S01]  /*3e40*/  UMOV UR15, 0x20004020 ;  /* 0x20004020000f7882 */ /* 0x000fe20000000000 */
[----:B------:R-:W-:Y:S01]  /*3e50*/  UMOV UR7, 0x20004020 ;  /* 0x2000402000077882 */ /* 0x000fe20000000000 */
[----:B------:R1:W-:Y:S01]  /*3e60*/  UTCHMMA gdesc[UR14], gdesc[UR10], tmem[UR8], tmem[UR32], idesc[UR33], UP2 ;  /* 0x00ff200a0e0075ea */ /* 0x0003e20009000008 */
[----:B------:R-:W-:Y:S01]  /*3e70*/  UPLOP3.LUT UP2, UPT, UPT, UPT, UPT, 0x80, 0x8 ;  /* 0x000000000008789c */ /* 0x000fe20003f4f070 */
[----:B------:R-:W-:Y:S01]  /*3e80*/  UMOV UR5, 0x20004020 ;  /* 0x2000402000057882 */ /* 0x000fe20000000000 */
[----:B------:R-:W-:Y:S01]  /*3e90*/  UMOV UR13, 0x20004020 ;  /* 0x20004020000d7882 */ /* 0x000fe20000000000 */
[----:B------:R-:W-:Y:S04]  /*3ea0*/  UMOV UR9, 0x20004020 ;  /* 0x2000402000097882 */ /* 0x000fe80000000000 */
[----:B------:R2:W-:Y:S01]  /*3eb0*/  UTCHMMA gdesc[UR4], gdesc[UR6], tmem[UR16], tmem[UR30], idesc[UR31], UPT ;  /* 0x00ff1e06040075ea */ /* 0x0005e2000b800010 */
[----:B-1----:R-:W-:Y:S01]  /*3ec0*/  UIADD3 UR8, UPT, UPT, UR14, 0x80, URZ ;  /* 0x000000800e087890 */ /* 0x002fe2000fffe0ff */
[C---:B------:R-:W-:Y:S02]  /*3ed0*/  @P0 R2UR.BROADCAST UR15, R4.reuse ;  /* 0x00000000040f02ca */ /* 0x040fe400008e0000 */
[----:B------:R-:W-:Y:S01]  /*3ee0*/  ELECT P0, URZ, PT ;  /* 0x0000000000ff782f */ /* 0x000fe20003800000 */
[----:B------:R-:W-:Y:S02]  /*3ef0*/  UIADD3 UR10, UPT, UPT, UR10, 0xc0, URZ ;  /* 0x000000c00a0a7890 */ /* 0x000fe4000fffe0ff */
[----:B--2---:R-:W-:Y:S10]  /*3f00*/  UIADD3 UR6, UPT, UPT, UR14, 0xc0, URZ ;  /* 0x000000c00e067890 */ /* 0x004ff4000fffe0ff */
[----:B------:R-:W-:Y:S01]  /*3f10*/  @P0 R2UR.BROADCAST UR14, R4 ;  /* 0x00000000040e02ca */ /* 0x000fe200008e0000 */
[----:B------:R-:W-:Y:S01]  /*3f20*/  UIADD3 UR4, UPT, UPT, UR17, 0x30, URZ ;  /* 0x0000003011047890 */ /* 0x000fe2000fffe0ff */
[----:B------:R-:W-:Y:S01]  /*3f30*/  UMOV UR5, UR18 ;  /* 0x0000001200057c82 */ /* 0x000fe20008000000 */
[----:B------:R3:W-:Y:S10]  /*3f40*/  UTCHMMA gdesc[UR8], gdesc[UR12], tmem[UR15], tmem[UR28], idesc[UR29], UPT ;  /* 0x00ff1c0c080075ea */ /* 0x0007f4000b80000f */
[----:B------:R3:W-:Y:S01]  /*3f50*/  UTCHMMA gdesc[UR6], gdesc[UR10], tmem[UR14], tmem[UR26], idesc[UR27], UPT ;  /* 0x00ff1a0a060075ea */ /* 0x0007e2000b80000e */
[----:B------:R3:W-:Y:S01]  /*3f60*/  UTCBAR [UR4], URZ ;  /* 0x000000ff040073e9 */ /* 0x0007e200080000ff */
[----:B------:R-:W-:Y:S05]  /*3f70*/  BRA.U UP3, `(.L_x_54) ;  /* 0xfffffffd03307547 */ /* 0x000fea000b83ffff */
.L_x_51:
[----:B---3--:R-:W-:Y:S01]  /*3f80*/  UIADD3 UR4, UPT, UPT, UR24, 0x1, URZ ;  /* 0x0000000118047890 */ /* 0x008fe2000fffe0ff */
[----:B------:R-:W-:Y:S01]  /*3f90*/  LOP3.LUT R3, R3, 0x1, RZ, 0x3c, !PT ;  /* 0x0000000103037812 */ /* 0x000fe200078e3cff */
[----:B------:R-:W-:Y:S02]  /*3fa0*/  UIADD3 UR5, UPT, UPT, UR25, 0xc0, URZ ;  /* 0x000000c019057890 */ /* 0x000fe4000fffe0ff */
[----:B------:R-:W-:-:S04]  /*3fb0*/  UISETP.NE.AND UP0, UPT, UR4, 0x2, UPT ;  /* 0x000000020400788c */ /* 0x000fc8000bf05270 */
[----:B------:R-:W-:Y:S02]  /*3fc0*/  USEL UR6, URZ, 0x1, UP0 ;  /* 0x00000001ff067887 */ /* 0x000fe40008000000 */
[----:B------:R-:W-:Y:S01]  /*3fd0*/  USEL UR24, UR4, URZ, UP0 ;  /* 0x000000ff04187287 */ /* 0x000fe20008000000 */
[----:B------:R2:W-:Y:S03]  /*3fe0*/  UTCBAR [UR5], URZ ;  /* 0x000000ff050073e9 */ /* 0x0005e600080000ff */
[----:B------:R-:W-:Y:S01]  /*3ff0*/  LOP3.LUT R8, R8, UR6, RZ, 0x3c, !PT ;  /* 0x0000000608087c12 */ /* 0x000fe2000f8e3cff */
[----:B------:R-:W-:Y:S07]  /*4000*/  @P3 BRA `(.L_x_55) ;  /* 0xfffffff800a03947 */ /* 0x000fee000383ffff */
[----:B------:R-:W3:Y:S01]  /*4010*/  S2UR UR6, SR_CgaCtaId ;  /* 0x00000000000679c3 */ /* 0x000ee20000008800 */
[----:B------:R-:W-:Y:S01]  /*4020*/  ELECT P0, URZ, PT ;  /* 0x0000000000ff782f */ /* 0x000fe20003800000 */
[----:B-1----:R-:W-:Y:S01]  /*4030*/  IMAD.MOV.U32 R0, RZ, RZ, 0x1 ;  /* 0x00000001ff007424 */ /* 0x002fe200078e00ff */
[----:B------:R-:W-:Y:S01]  /*4040*/  UIADD3 UR21, UPT, UPT, UR21, 0xd0, URZ ;  /* 0x000000d015157890 */ /* 0x000fe2000fffe0ff */
[----:B------:R-:W-:Y:S01]  /*4050*/  SHF.L.U32 R3, R8, 0x1f, RZ ;  /* 0x0000001f08037819 */ /* 0x000fe200000006ff */
[----:B------:R-:W-:-:S03]  /*4060*/  UMOV UR4, 0x40 ;  /* 0x0000004000047882 */ /* 0x000fc60000000000 */
[----:B------:R-:W-:Y:S01]  /*4070*/  UVIRTCOUNT.DEALLOC.SMPOOL 0x80 ;  /* 0x000000800000784c */ /* 0x000fe20000000000 */
[----:B---3--:R-:W-:Y:S02]  /*4080*/  ULEA UR6, UR6, UR4, 0x18 ;  /* 0x0000000406067291 */ /* 0x008fe4000f8ec0ff */
[----:B------:R-:W-:-:S07]  /*4090*/  ULEA UR4, UR24, UR21, 0x3 ;  /* 0x0000001518047291 */ /* 0x000fce000f8e18ff */
[----:B------:R1:W-:Y:S02]  /*40a0*/  @P0 STS.U8 [UR6+0x1c], R0 ;  /* 0x00001c00ff000988 */ /* 0x0003e40008000006 */
[----:B------:R-:W3:Y:S02]  /*40b0*/  SYNCS.PHASECHK.TRANS64.TRYWAIT P0, [UR4], R3 ;  /* 0x00000003ff0075a7 */ /* 0x000ee40008001104 */
[----:B-1-3--:R-:W-:Y:S05]  /*40c0*/  @!P0 BRA `(.L_x_56) ;  /* 0x0000008400b88947 */ /* 0x00afea0003800000 */
.L_x_185:
[----:B------:R-:W-:-:S04]  /*40d0*/  UIADD3 UR4, UPT, UPT, UR24, 0x1, URZ ;  /* 0x0000000118047890 */ /* 0x000fc8000fffe0ff */
[----:B------:R-:W-:-:S04]  /*40e0*/  UISETP.NE.AND UP0, UPT, UR4, 0x2, UPT ;  /* 0x000000020400788c */ /* 0x000fc8000bf05270 */
[----:B--2---:R-:W-:Y:S02]  /*40f0*/  USEL UR5, URZ, 0x1, UP0 ;  /* 0x00000001ff057887 */ /* 0x004fe40008000000 */
[----:B------:R-:W-:-:S04]  /*4100*/  USEL UR4, UR4, URZ, UP0 ;  /* 0x000000ff04047287 */ /* 0x000fc80008000000 */
[----:B------:R-:W-:Y:S01]  /*4110*/  ULEA UR4, UR4, UR21, 0x3 ;  /* 0x0000001504047291 */ /* 0x000fe2000f8e18ff */
[----:B-1----:R-:W-:-:S04]  /*4120*/  LOP3.LUT R3, R8, UR5, RZ, 0x3c, !PT ;  /* 0x0000000508037c12 */ /* 0x002fc8000f8e3cff */
[----:B------:R-:W-:-:S04]  /*4130*/  SHF.L.U32 R3, R3, 0x1f, RZ ;  /* 0x0000001f03037819 */ /* 0x000fc800000006ff */
[----:B------:R-:W1:Y:S02]  /*4140*/  SYNCS.PHASECHK.TRANS64.TRYWAIT P0, [UR4], R3 ;  /* 0x00000003ff0075a7 */ /* 0x000e640008001104 */
[----:B-1----:R-:W-:Y:S05]  /*4150*/  @!P0 BRA `(.L_x_57) ;  /* 0x0000008400ac8947 */ /* 0x002fea0003800000 */
.L_x_187:
[----:B------:R-:W-:Y:S01]  /*4160*/  NOP ;  /* 0x0000000000007918 */ /* 0x000fe20000000000 */
[----:B-1----:R-:W1:Y:S01]  /*4170*/  LDS R0, [UR6+0x14] ;  /* 0x00001406ff007984 */ /* 0x002e620008000800 */
[----:B------:R-:W-:Y:S01]  /*4180*/  LOP3.LUT R2, R9, 0xffff, RZ, 0xc0, !PT ;  /* 0x0000ffff09027812 */ /* 0x000fe200078ec0ff */
[----:B------:R-:W-:Y:S02]  /*4190*/  IMAD.MOV.U32 R3, RZ, RZ, 0xffff ;  /* 0x0000ffffff037424 */ /* 0x000fe400078e00ff */
[----:B------:R-:W-:Y:S01]  /*41a0*/  IMAD.MOV.U32 R5, RZ, RZ, 0x1 ;  /* 0x00000001ff057424 */ /* 0x000fe200078e00ff */
[----:B------:R-:W-:-:S04]  /*41b0*/  SHF.R.U32.HI R2, RZ, 0x5, R2 ;  /* 0x00000005ff027819 */ /* 0x000fc80000011602 */
[-C--:B------:R-:W-:Y:S02]  /*41c0*/  SHF.L.U32 R3, R3, R2.reuse, RZ ;  /* 0x0000000203037219 */ /* 0x080fe400000006ff */
[----:B------:R-:W-:Y:S02]  /*41d0*/  SHF.L.U32 R5, R5, R2, RZ ;  /* 0x0000000205057219 */ /* 0x000fe400000006ff */
[----:B-1----:R-:W-:-:S04]  /*41e0*/  LOP3.LUT R0, R0, R3, RZ, 0xc0, !PT ;  /* 0x0000000300007212 */ /* 0x002fc800078ec0ff */
[----:B------:R-:W-:-:S13]  /*41f0*/  ISETP.NE.AND P0, PT, R0, R3, PT ;  /* 0x000000030000720c */ /* 0x000fda0003f05270 */
[----:B------:R-:W-:Y:S05]  /*4200*/  @P0 BRA `(.L_x_58) ;  /* 0x00000000005c0947 */ /* 0x000fea0003800000 */
[----:B------:R-:W1:Y:S02]  /*4210*/  LDS R0, [UR6+0x18] ;  /* 0x00001806ff007984 */ /* 0x000e640008000800 */
[----:B-1----:R-:W-:-:S04]  /*4220*/  LOP3.LUT R0, R0, R5, RZ, 0xc0, !PT ;  /* 0x0000000500007212 */ /* 0x002fc800078ec0ff */
[----:B------:R-:W-:-:S13]  /*4230*/  ISETP.NE.AND P0, PT, R0, R5, PT ;  /* 0x000000050000720c */ /* 0x000fda0003f05270 */
[----:B------:R-:W-:Y:S05]  /*4240*/  @P0 BRA `(.L_x_59) ;  /* 0x0000000000400947 */ /* 0x000fea0003800000 */
[----:B------:R-:W-:Y:S01]  /*4250*/  R2UR UR4, R3 ;  /* 0x00000000030472ca */ /* 0x000fe200000e0000 */
[----:B------:R-:W1:Y:S01]  /*4260*/  S2R R2, SR_LANEID ;  /* 0x0000000000027919 */ /* 0x000e620000000000 */
[----:B------:R-:W-:-:S04]  /*4270*/  LOP3.LUT R5, RZ, R5, RZ, 0x33, !PT ;  /* 0x00000005ff057212 */ /* 0x000fc800078e33ff */
[----:B------:R-:W2:Y:S07]  /*4280*/  REDUX UR7, R5 ;  /* 0x00000000050773c4 */ /* 0x000eae0000000000 */
[----:B------:R-:W-:-:S03]  /*4290*/  ULOP3.LUT UR5, URZ, UR4, URZ, 0x33, !UPT ;  /* 0x00000004ff057292 */ /* 0x000fc6000f8e33ff */
[----:B------:R-:W-:Y:S02]  /*42a0*/  VOTEU.ANY UR4, UPT, PT ;  /* 0x0000000000047886 */ /* 0x000fe400038e0100 */
[----:B------:R-:W-:Y:S01]  /*42b0*/  UFLO.U32 UR4, UR4 ;  /* 0x00000004000472bd */ /* 0x000fe200080e0000 */
[----:B------:R-:W-:-:S04]  /*42c0*/  IMAD.U32 R0, RZ, RZ, UR5 ;  /* 0x00000005ff007e24 */ /* 0x000fc8000f8e00ff */
[----:B------:R-:W3:Y:S02]  /*42d0*/  REDUX UR8, R0 ;  /* 0x00000000000873c4 */ /* 0x000ee40000000000 */
[----:B------:R1:W-:Y:S02]  /*42e0*/  UTCATOMSWS.AND URZ, UR5 ;  /* 0x0000000500ff79e3 */ /* 0x0003e40008000000 */
[----:B-1----:R-:W-:Y:S01]  /*42f0*/  ISETP.EQ.U32.AND P0, PT, R2, UR4, PT ;  /* 0x0000000402007c0c */ /* 0x002fe2000bf02070 */
[----:B--2---:R-:W-:Y:S02]  /*4300*/  IMAD.U32 R2, RZ, RZ, UR7 ;  /* 0x00000007ff027e24 */ /* 0x004fe4000f8e00ff */
[----:B---3--:R-:W-:-:S10]  /*4310*/  IMAD.U32 R3, RZ, RZ, UR8 ;  /* 0x00000008ff037e24 */ /* 0x008fd4000f8e00ff */
[----:B------:R1:W-:Y:S04]  /*4320*/  @P0 ATOMS.AND RZ, [UR6+0x14], R3 ;  /* 0x00001403ffff098c */ /* 0x0003e8000a800006 */
[----:B------:R1:W-:Y:S01]  /*4330*/  @P0 ATOMS.AND RZ, [UR6+0x18], R2 ;  /* 0x00001802ffff098c */ /* 0x0003e2000a800006 */
[----:B------:R-:W-:Y:S05]  /*4340*/  BRA `(.L_x_60) ;  /* 0x0000000000147947 */ /* 0x000fea0003800000 */
.L_x_59:
[----:B------:R-:W-:Y:S02]  /*4350*/  MOV R2, 0x4370 ;  /* 0x0000437000027802 */ /* 0x000fe40000000f00 */
[----:B----45:R-:W-:Y:S05]  /*4360*/  CALL.REL.NOINC `($__internal_0_$__cuda_sm10x_tcgen05_guardrail_trap_col_being_dealloced_not_returned_by_alloc) ;  /* 0x0000008c00487944 */ /* 0x030fea0003c00000 */
[----:B------:R-:W-:Y:S05]  /*4370*/  BRA `(.L_x_60) ;  /* 0x0000000000087947 */ /* 0x000fea0003800000 */
.L_x_58:
[----:B------:R-:W-:Y:S02]  /*4380*/  MOV R2, 0x43a0 ;  /* 0x000043a000027802 */ /* 0x000fe40000000f00 */
[----:B----45:R-:W-:Y:S05]  /*4390*/  CALL.REL.NOINC `($__internal_2_$__cuda_sm10x_tcgen05_guardrail_trap_unallocated_columns_being_dealloced) ;  /* 0x0000008c00547944 */ /* 0x030fea0003c00000 */
.L_x_60:
[----:B------:R-:W-:Y:S01]  /*43a0*/  NOP ;  /* 0x0000000000007918 */ /* 0x000fe20000000000 */
[----:B------:R-:W-:Y:S05]  /*43b0*/  EXIT ;  /* 0x000000000000794d */ /* 0x000fea0003800000 */
.L_x_44:
[----:B------:R-:W2:Y:S01]  /*43c0*/  LDCU UR5, c[0x0][0x384] ;  /* 0x00007080ff0577ac */ /* 0x000ea20008000800 */
[----:B------:R-:W-:Y:S02]  /*43d0*/  UISETP.NE.OR UP0, UPT, UR18, 0x3, !UP3 ;  /* 0x000000031200788c */ /* 0x000fe4000df05670 */
[----:B--2---:R-:W-:-:S07]  /*43e0*/  UIADD3 UR5, UPT, UPT, UR5, 0x7f, URZ ;  /* 0x0000007f05057890 */ /* 0x004fce000fffe0ff */
[----:B------:R-:W-:Y:S05]  /*43f0*/  BRA.U UP0, `(.L_x_61) ;  /* 0x0000001d000c7547 */ /* 0x000fea000b800000 */
[----:B------:R-:W-:Y:S01]  /*4400*/  USHF.R.S32.HI UR4, URZ, 0x1f, UR5 ;  /* 0x0000001fff047899 */ /* 0x000fe20008011405 */
[----:B------:R-:W2:Y:S01]  /*4410*/  S2UR UR12, SR_CgaCtaId ;  /* 0x00000000000c79c3 */ /* 0x000ea20000008800 */
[----:B------:R-:W3:Y:S01]  /*4420*/  LDCU UR60, c[0x0][0x370] ;  /* 0x00006e00ff3c77ac */ /* 0x000ee20008000800 */
[----:B------:R-:W-:Y:S01]  /*4430*/  R2UR UR65, R63 ;  /* 0x000000003f4172ca */ /* 0x000fe200000e0000 */
[----:B------:R-:W-:Y:S01]  /*4440*/  IMAD.MOV.U32 R8, RZ, RZ, RZ ;  /* 0x000000ffff087224 */ /* 0x000fe200078e00ff */
[----:B------:R-:W-:Y:S01]  /*4450*/  R2UR UR64, R64 ;  /* 0x00000000404072ca */ /* 0x000fe200000e0000 */
[----:B------:R-:W-:Y:S01]  /*4460*/  ULEA.HI UR4, UR4, UR5, URZ, 0x7 ;  /* 0x0000000504047291 */ /* 0x000fe2000f8f38ff */
[----:B------:R-:W3:Y:S02]  /*4470*/  LDCU.128 UR56, c[0x0][0xb10] ;  /* 0x00016200ff3877ac */ /* 0x000ee40008000c00 */
[----:B------:R-:W4:Y:S01]  /*4480*/  LDC.64 R12, c[0x0][0x348] ;  /* 0x0000d200ff0c7b82 */ /* 0x000f220000000a00 */
[----:B------:R-:W-:Y:S01]  /*4490*/  USHF.R.S32.HI UR46, URZ, 0x7, UR4 ;  /* 0x00000007ff2e7899 */ /* 0x000fe20008011404 */
[----:B------:R-:W1:Y:S05]  /*44a0*/  LDCU UR55, c[0x0][0x374] ;  /* 0x00006e80ff3777ac */ /* 0x000e6a0008000800 */
[----:B------:R-:W-:Y:S01]  /*44b0*/  IMAD.U32 R2, RZ, RZ, UR46 ;  /* 0x0000002eff027e24 */ /* 0x000fe2000f8e00ff */
[----:B------:R-:W2:Y:S04]  /*44c0*/  LDCU.64 UR4, c[0x0][0x888] ;  /* 0x00011100ff0477ac */ /* 0x000ea80008000a00 */
[----:B------:R-:W-:Y:S01]  /*44d0*/  IABS R0, R2 ;  /* 0x0000000200007213 */ /* 0x000fe20000000000 */
[----:B------:R-:W1:Y:S03]  /*44e0*/  LDCU.64 UR52, c[0x0][0x890] ;  /* 0x00011200ff3477ac */ /* 0x000e660008000a00 */
[----:B------:R-:W-:Y:S01]  /*44f0*/  R2UR UR38, R0 ;  /* 0x00000000002672ca */ /* 0x000fe200000e0000 */
[----:B------:R-:W4:Y:S01]  /*4500*/  LDCU UR30, c[0x0][0xb0c] ;  /* 0x00016180ff1e77ac */ /* 0x000f220008000800 */
[----:B------:R-:W4:Y:S01]  /*4510*/  LDCU UR70, c[0x0][0xb20] ;  /* 0x00016400ff4677ac */ /* 0x000f220008000800 */
[----:B------:R-:W4:Y:S10]  /*4520*/  LDCU UR54, c[0x0][0x388] ;  /* 0x00007100ff3677ac */ /* 0x000f340008000800 */
[----:B------:R-:W4:Y:S01]  /*4530*/  I2F.RP R3, UR38 ;  /* 0x0000002600037d06 */ /* 0x000f220008209400 */
[----:B--2---:R-:W-:Y:S01]  /*4540*/  UISETP.NE.U32.AND UP0, UPT, UR4, URZ, UPT ;  /* 0x000000ff0400728c */ /* 0x004fe2000bf05070 */
[----:B------:R-:W2:Y:S03]  /*4550*/  LDCU UR4, c[0x0][0xb30] ;  /* 0x00016600ff0477ac */ /* 0x000ea60008000800 */
[----:B------:R-:W-:Y:S01]  /*4560*/  UISETP.NE.AND.EX UP0, UPT, UR5, URZ, UPT, UP0 ;  /* 0x000000ff0500728c */ /* 0x000fe2000bf05300 */
[----:B------:R-:W-:Y:S01]  /*4570*/  UMOV UR31, 0x400 ;  /* 0x00000400001f7882 */ /* 0x000fe20000000000 */
[----:B---3--:R-:W-:-:S02]  /*4580*/  UIMAD.WIDE.U32 UR8, UR60, UR56, URZ ;  /* 0x000000383c0872a5 */ /* 0x008fc4000f8e00ff */
[----:B-1----:R-:W-:Y:S01]  /*4590*/  UIMAD.WIDE.U32 UR10, UR55, UR59, URZ ;  /* 0x0000003b370a72a5 */ /* 0x002fe2000f8e00ff */
[----:B------:R-:W-:Y:S01]  /*45a0*/  UMOV UR6, URZ ;  /* 0x000000ff00067c82 */ /* 0x000fe20008000000 */
[----:B----4-:R-:W1:Y:S01]  /*45b0*/  MUFU.RCP R0, R3 ;  /* 0x0000000300007308 */ /* 0x010e620000001000 */
[----:B------:R-:W-:Y:S02]  /*45c0*/  ULEA UR31, UR12, UR31, 0x18 ;  /* 0x0000001f0c1f7291 */ /* 0x000fe4000f8ec0ff */
[----:B------:R-:W-:Y:S02]  /*45d0*/  UP2UR UR68, UPR, URZ, 0x1 ;  /* 0x00000001ff447883 */ /* 0x000fe40008000000 */
[----:B------:R-:W-:Y:S02]  /*45e0*/  UISETP.NE.AND UP0, UPT, UR39, 0x1, UPT ;  /* 0x000000012700788c */ /* 0x000fe4000bf05270 */
[----:B------:R-:W-:Y:S02]  /*45f0*/  UISETP.NE.U32.AND UP0, UPT, UR52, URZ, UPT ;  /* 0x000000ff3400728c */ /* 0x000fe4000bf05070 */
[----:B------:R-:W-:-:S02]  /*4600*/  UIADD3 UR66, UPT, UPT, UR31, 0xb8, URZ ;  /* 0x000000b81f427890 */ /* 0x000fc4000fffe0ff */
[----:B------:R-:W-:Y:S02]  /*4610*/  UIADD3 UR41, UPT, UPT, UR31, 0x60, URZ ;  /* 0x000000601f297890 */ /* 0x000fe4000fffe0ff */
[----:B------:R-:W-:Y:S02]  /*4620*/  UIADD3 UR33, UPT, UPT, UR31, 0x68, URZ ;  /* 0x000000681f217890 */ /* 0x000fe4000fffe0ff */
[----:B------:R-:W-:Y:S01]  /*4630*/  UIADD3 UR25, UPT, UPT, UR31, 0x70, URZ ;  /* 0x000000701f197890 */ /* 0x000fe2000fffe0ff */
[----:B-1----:R-:W-:Y:S01]  /*4640*/  VIADD R0, R0, 0xffffffe ;  /* 0x0ffffffe00007836 */ /* 0x002fe20000000000 */
[----:B------:R-:W-:Y:S02]  /*4650*/  UIADD3 UR17, UPT, UPT, UR31, 0x78, URZ ;  /* 0x000000781f117890 */ /* 0x000fe4000fffe0ff */
[----:B------:R-:W-:Y:S01]  /*4660*/  UISETP.GE.AND UP3, UPT, UR39, 0x1, UPT ;  /* 0x000000012700788c */ /* 0x000fe2000bf66270 */
[----:B------:R-:W-:Y:S02]  /*4670*/  UMOV UR63, UR9 ;  /* 0x00000009003f7c82 */ /* 0x000fe40008000000 */
[----:B------:R-:W1:Y:S01]  /*4680*/  F2I.FTZ.U32.TRUNC.NTZ R0, R0 ;  /* 0x0000000000007305 */ /* 0x000e62000021f000 */
[----:B------:R-:W-:Y:S01]  /*4690*/  UMOV UR62, UR11 ;  /* 0x0000000b003e7c82 */ /* 0x000fe20008000000 */
[----:B------:R-:W-:-:S02]  /*46a0*/  UISETP.NE.AND UP3, UPT, UR30, 0x1, UPT ;  /* 0x000000011e00788c */ /* 0x000fc4000bf65270 */
[----:B------:R-:W-:Y:S02]  /*46b0*/  UISETP.NE.AND.EX UP5, UPT, UR53, URZ, UPT, UP0 ;  /* 0x000000ff3500728c */ /* 0x000fe4000bfa5300 */
[----:B------:R-:W-:Y:S01]  /*46c0*/  UPLOP3.LUT UP2, UPT, UPT, UPT, UPT, 0x40, 0x4 ;  /* 0x000000000004789c */ /* 0x000fe20003f4e870 */
[----:B------:R-:W3:Y:S01]  /*46d0*/  LDCU.64 UR22, c[0x0][0xb28] ;  /* 0x00016500ff1677ac */ /* 0x000ee20008000a00 */
[----:B------:R-:W-:Y:S02]  /*46e0*/  UPRMT UR66, URZ, 0x654, UR66 ;  /* 0x00000654ff427896 */ /* 0x000fe40008000042 */
[----:B------:R-:W-:Y:S01]  /*46f0*/  UPRMT UR51, UR12, 0x654, UR41 ;  /* 0x000006540c337896 */ /* 0x000fe20008000029 */
[----:B-1----:R-:W-:Y:S01]  /*4700*/  R2UR UR7, R0 ;  /* 0x00000000000772ca */ /* 0x002fe200000e0000 */
[----:B------:R-:W-:Y:S01]  /*4710*/  UPRMT UR50, UR12, 0x654, UR33 ;  /* 0x000006540c327896 */ /* 0x000fe20008000021 */
[----:B------:R-:W-:Y:S01]  /*4720*/  IABS R0, R2 ;  /* 0x0000000200007213 */ /* 0x000fe20000000000 */
[----:B------:R-:W-:Y:S01]  /*4730*/  IMAD.MOV.U32 R2, RZ, RZ, 0x2000 ;  /* 0x00002000ff027424 */ /* 0x000fe200078e00ff */
[----:B------:R-:W-:-:S02]  /*4740*/  UPRMT UR48, UR12, 0x654, UR25 ;  /* 0x000006540c307896 */ /* 0x000fc40008000019 */
[----:B------:R-:W-:Y:S01]  /*4750*/  UPRMT UR47, UR12, 0x654, UR17 ;  /* 0x000006540c2f7896 */ /* 0x000fe20008000011 */
[----:B------:R-:W-:Y:S01]  /*4760*/  IMAD.MOV R0, RZ, RZ, -R0 ;  /* 0x000000ffff007224 */ /* 0x000fe200078e0a00 */
[----:B------:R-:W-:Y:S02]  /*4770*/  USHF.R.U32.HI UR63, URZ, UR57, UR63 ;  /* 0x00000039ff3f7299 */ /* 0x000fe4000801163f */
[----:B------:R-:W-:Y:S02]  /*4780*/  USHF.R.U32.HI UR62, URZ, UR70, UR62 ;  /* 0x00000046ff3e7299 */ /* 0x000fe4000801163e */
[----:B------:R-:W-:Y:S01]  /*4790*/  R2UR UR67, R0 ;  /* 0x00000000004372ca */ /* 0x000fe200000e0000 */
[----:B------:R-:W-:Y:S02]  /*47a0*/  UIADD3 UR5, UPT, UPT, URZ, -UR7, URZ ;  /* 0x80000007ff057290 */ /* 0x000fe4000fffe0ff */
[----:B------:R-:W-:Y:S02]  /*47b0*/  UISETP.NE.AND UP3, UPT, UR58, 0x1, UPT ;  /* 0x000000013a00788c */ /* 0x000fe4000bf65270 */
[----:B------:R-:W-:-:S02]  /*47c0*/  UIMAD UR5, UR5, UR38, URZ ;  /* 0x00000026050572a4 */ /* 0x000fc4000f8e02ff */
[----:B--2---:R-:W-:Y:S02]  /*47d0*/  UISETP.NE.AND UP4, UPT, UR4, 0x1, UPT ;  /* 0x000000010400788c */ /* 0x004fe4000bf85270 */
[----:B------:R-:W-:Y:S02]  /*47e0*/  UIMAD.WIDE.U32 UR6, UR7, UR5, UR6 ;  /* 0x00000005070672a5 */ /* 0x000fe4000f8e0006 */
[----:B------:R-:W-:Y:S02]  /*47f0*/  UISETP.NE.AND UP0, UPT, UR54, URZ, UPT ;  /* 0x000000ff3600728c */ /* 0x000fe4000bf05270 */
[----:B------:R-:W-:-:S03]  /*4800*/  UISETP.NE.AND UP6, UPT, UR46, URZ, UPT ;  /* 0x000000ff2e00728c */ /* 0x000fc6000bfc5270 */
[----:B---3--:R-:W-:-:S08]  /*4810*/  UMOV UR61, UR7 ;  /* 0x00000007003d7c82 */ /* 0x008fd00008000000 */
.L_x_76:
[----:B------:R-:W-:Y:S04]  /*4820*/  SHF.L.U32 R3, R8, 0x1f, RZ ;  /* 0x0000001f08037819 */ /* 0x000fe800000006ff */
[----:B-1----:R-:W1:Y:S02]  /*4830*/  SYNCS.PHASECHK.TRANS64.TRYWAIT P0, [UR31+0xb0], R3 ;  /* 0x0000b003ff0075a7 */ /* 0x002e64000800111f */
[----:B-1----:R-:W-:Y:S05]  /*4840*/  @!P0 BRA `(.L_x_62) ;  /* 0x0000008000088947 */ /* 0x002fea0003800000 */
.L_x_189:
[----:B------:R-:W2:Y:S01]  /*4850*/  LDS.128 R4, [UR31+0xf0] ;  /* 0x0000f01fff047984 */ /* 0x000ea20008000c00 */
[----:B------:R-:W-:Y:S01]  /*4860*/  UISETP.GE.AND UP0, UPT, UR39, 0x1, UPT ;  /* 0x000000012700788c */ /* 0x000fe2000bf06270 */
[----:B------:R-:W-:Y:S01]  /*4870*/  @!PT LDS RZ, [RZ] ;  /* 0x00000000fffff984 */ /* 0x000fe20000000800 */
[----:B------:R-:W-:Y:S01]  /*4880*/  @!PT LDS RZ, [RZ] ;  /* 0x00000000fffff984 */ /* 0x000fe20000000800 */
[----:B------:R-:W-:Y:S01]  /*4890*/  @!PT LDS RZ, [RZ] ;  /* 0x00000000fffff984 */ /* 0x000fe20000000800 */
[----:B------:R-:W-:Y:S01]  /*48a0*/  @!PT LDS RZ, [RZ] ;  /* 0x00000000fffff984 */ /* 0x000fe20000000800 */
[----:B------:R3:W-:Y:S06]  /*48b0*/  MEMBAR.ALL.CTA ;  /* 0x0000000000007992 */ /* 0x0007ec0000008000 */
[----:B---3--:R-:W3:Y:S02]  /*48c0*/  FENCE.VIEW.ASYNC.S ;  /* 0x00000000000073c6 */ /* 0x008ee40000000000 */
[----:B---3--:R-:W-:Y:S01]  /*48d0*/  SYNCS.ARRIVE.TRANS64.RED.A1T0 RZ, [UR66], RZ ;  /* 0x000000ffffff79a7 */ /* 0x008fe20008100442 */
[----:B--2---:R-:W-:Y:S11]  /*48e0*/  LOP3.LUT P0, RZ, R6, 0x1, RZ, 0xc0, !PT ;  /* 0x0000000106ff7812 */ /* 0x004ff6000780c0ff */
[----:B------:R-:W-:Y:S02]  /*48f0*/  @!UPT UIADD3 URZ, UPT, UPT, URZ, URZ, URZ ;  /* 0x000000fffffff290 */ /* 0x000fe4000fffe0ff */
[----:B------:R-:W-:Y:S01]  /*4900*/  VOTEU.ANY UP3, P0 ;  /* 0x0000000000ff7886 */ /* 0x000fe20000060100 */
[----:B------:R-:W-:Y:S11]  /*4910*/  PLOP3.LUT P0, PT, PT, PT, UP3, 0x80, 0x8 ;  /* 0x000000000008781c */ /* 0x000ff60003f0f038 */
[----:B------:R-:W-:Y:S02]  /*4920*/  @!UPT UIADD3 URZ, UPT, UPT, URZ, URZ, URZ ;  /* 0x000000fffffff290 */ /* 0x000fe4000fffe0ff */
[----:B-1----:R-:W-:Y:S02]  /*4930*/  @P0 MOV R3, R4 ;  /* 0x0000000400030202 */ /* 0x002fe40000000f00 */
[----:B------:R-:W-:Y:S02]  /*4940*/  @P0 LOP3.LUT R0, R5, 0xffff, RZ, 0xc0, !PT ;  /* 0x0000ffff05000812 */ /* 0x000fe400078ec0ff */
[----:B------:R-:W-:Y:S02]  /*4950*/  @P0 R2UR UR5, R3 ;  /* 0x00000000030502ca */ /* 0x000fe400000e0000 */
[----:B------:R-:W-:Y:S11]  /*4960*/  @P0 R2UR UR4, R0 ;  /* 0x00000000000402ca */ /* 0x000ff600000e0000 */
[----:B------:R-:W-:Y:S02]  /*4970*/  @UP3 UMOV UR15, UR5 ;  /* 0x00000005000f3c82 */ /* 0x000fe40008000000 */
[----:B------:R-:W-:Y:S01]  /*4980*/  @UP3 UMOV UR14, UR4 ;  /* 0x00000004000e3c82 */ /* 0x000fe20008000000 */
[----:B------:R-:W-:Y:S05]  /*4990*/  BRA.U !UP0, `(.L_x_63) ;  /* 0x0000000108c07547 */ /* 0x000fea000b800000 */
[----:B------:R-:W-:Y:S02]  /*49a0*/  UIMAD.WIDE.U32 UR12, UR14, UR59, URZ ;  /* 0x0000003b0e0c72a5 */ /* 0x000fe4000f8e00ff */
[----:B------:R-:W-:Y:S02]  /*49b0*/  UP2UR UR16, UPR, URZ, 0x4 ;  /* 0x00000004ff107883 */ /* 0x000fe40008000000 */
[----:B------:R-:W-:Y:S02]  /*49c0*/  UISETP.NE.AND UP2, UPT, UR58, 0x1, UPT ;  /* 0x000000013a00788c */ /* 0x000fe4000bf45270 */
[----:B------:R-:W-:Y:S02]  /*49d0*/  UIMAD.WIDE.U32 UR18, UR15, UR56, URZ ;  /* 0x000000380f1272a5 */ /* 0x000fe4000f8e00ff */
[----:B------:R-:W-:Y:S02]  /*49e0*/  USEL UR4, UR55, UR62, !UP2 ;  /* 0x0000003e37047287 */ /* 0x000fe4000d000000 */
[----:B------:R-:W-:Y:S02]  /*49f0*/  UISETP.NE.AND UP0, UPT, UR30, 0x1, UPT ;  /* 0x000000011e00788c */ /* 0x000fe4000bf05270 */
[----:B------:R-:W-:Y:S02]  /*4a00*/  UP2UR UR21, UPR, URZ, 0x2 ;  /* 0x00000002ff157883 */ /* 0x000fe40008000000 */
[----:B------:R-:W-:Y:S02]  /*4a10*/  UISETP.NE.AND UP1, UPT, UR39, 0x1, UPT ;  /* 0x000000012700788c */ /* 0x000fe4000bf25270 */
[----:B------:R-:W-:Y:S02]  /*4a20*/  UIMAD.WIDE.U32 UR8, UR4, UR22, URZ ;  /* 0x00000016040872a5 */ /* 0x000fe4000f8e00ff */
[----:B------:R-:W-:Y:S01]  /*4a30*/  USEL UR7, UR60, UR63, !UP0 ;  /* 0x0000003f3c077287 */ /* 0x000fe2000c000000 */
[----:B------:R-:W-:Y:S02]  /*4a40*/  UMOV UR5, UR13 ;  /* 0x0000000d00057c82 */ /* 0x000fe40008000000 */
[----:B------:R-:W-:Y:S02]  /*4a50*/  USHF.R.U32.HI UR6, URZ, UR70, UR5 ;  /* 0x00000046ff067299 */ /* 0x000fe40008011605 */
[----:B------:R-:W-:Y:S02]  /*4a60*/  UIMAD.WIDE.U32 UR10, UR7, UR22, URZ ;  /* 0x00000016070a72a5 */ /* 0x000fe4000f8e00ff */
[----:B------:R-:W-:Y:S02]  /*4a70*/  USEL UR6, UR14, UR6, !UP2 ;  /* 0x000000060e067287 */ /* 0x000fe4000d000000 */
[----:B------:R-:W-:Y:S01]  /*4a80*/  UISETP.NE.AND UP2, UPT, UR16, URZ, UPT ;  /* 0x000000ff1000728c */ /* 0x000fe2000bf45270 */
[----:B------:R-:W-:Y:S02]  /*4a90*/  UMOV UR5, UR19 ;  /* 0x0000001300057c82 */ /* 0x000fe40008000000 */
[----:B------:R-:W-:Y:S03]  /*4aa0*/  USHF.R.U32.HI UR12, URZ, UR57, UR5 ;  /* 0x00000039ff0c7299 */ /* 0x000fe60008011605 */
[----:B------:R-:W-:Y:S02]  /*4ab0*/  UMOV UR5, UR9 ;  /* 0x0000000900057c82 */ /* 0x000fe40008000000 */
[----:B------:R-:W-:Y:S03]  /*4ac0*/  @UP1 USHF.R.U32.HI UR4, URZ, UR23, UR5 ;  /* 0x00000017ff041299 */ /* 0x000fe60008011605 */
[----:B------:R-:W-:Y:S01]  /*4ad0*/  UMOV UR5, UR11 ;  /* 0x0000000b00057c82 */ /* 0x000fe20008000000 */
[----:B------:R-:W-:Y:S02]  /*4ae0*/  UIMAD UR4, UR39, UR4, URZ ;  /* 0x00000004270472a4 */ /* 0x000fe4000f8e02ff */
[----:B------:R-:W-:Y:S02]  /*4af0*/  @UP1 USHF.R.U32.HI UR7, URZ, UR23, UR5 ;  /* 0x00000017ff071299 */ /* 0x000fe40008011605 */
[----:B------:R-:W-:Y:S02]  /*4b00*/  USEL UR5, UR15, UR12, !UP0 ;  /* 0x0000000c0f057287 */ /* 0x000fe4000c000000 */
[----:B------:R-:W-:Y:S02]  /*4b10*/  UIMAD.WIDE.U32 UR10, UR6, UR22, URZ ;  /* 0x00000016060a72a5 */ /* 0x000fe4000f8e00ff */
[----:B------:R-:W-:Y:S02]  /*4b20*/  UIMAD UR8, UR39, UR7, URZ ;  /* 0x00000007270872a4 */ /* 0x000fe4000f8e02ff */
[----:B------:R-:W-:Y:S03]  /*4b30*/  UISETP.GE.AND UP0, UPT, UR6, UR4, UPT ;  /* 0x000000040600728c */ /* 0x000fe6000bf06270 */
[----:B------:R-:W-:Y:S01]  /*4b40*/  UMOV UR4, UR11 ;  /* 0x0000000b00047c82 */ /* 0x000fe20008000000 */
[----:B------:R-:W-:Y:S02]  /*4b50*/  UISETP.GE.OR UP0, UPT, UR5, UR8, UP0 ;  /* 0x000000080500728c */ /* 0x000fe40008706670 */
[----:B------:R-:W-:Y:S02]  /*4b60*/  USHF.R.U32.HI UR4, URZ, UR23, UR4 ;  /* 0x00000017ff047299 */ /* 0x000fe40008011604 */
[----:B------:R-:W-:Y:S02]  /*4b70*/  UIMAD.WIDE.U32 UR8, UR5, UR22, URZ ;  /* 0x00000016050872a5 */ /* 0x000fe4000f8e00ff */
[----:B------:R-:W-:Y:S04]  /*4b80*/  USEL UR10, UR6, UR4, !UP1 ;  /* 0x00000004060a7287 */ /* 0x000fe8000c800000 */
[----:B------:R-:W-:Y:S01]  /*4b90*/  UIADD3 UR11, UPT, UPT, -UR10, URZ, URZ ;  /* 0x000000ff0a0b7290 */ /* 0x000fe2000fffe1ff */
[----:B------:R-:W-:Y:S02]  /*4ba0*/  @!UP0 UMOV UR4, UR9 ;  /* 0x0000000900048c82 */ /* 0x000fe40008000000 */
[----:B------:R-:W-:Y:S02]  /*4bb0*/  @!UP0 USHF.R.U32.HI UR4, URZ, UR23, UR4 ;  /* 0x00000017ff048299 */ /* 0x000fe40008011604 */
[----:B------:R-:W-:Y:S02]  /*4bc0*/  UIMAD UR8, UR39, UR11, UR6 ;  /* 0x0000000b270872a4 */ /* 0x000fe4000f8e0206 */
[----:B------:R-:W-:Y:S02]  /*4bd0*/  @!UP0 USEL UR4, UR5, UR4, !UP1 ;  /* 0x0000000405048287 */ /* 0x000fe4000c800000 */
[----:B------:R-:W-:Y:S02]  /*4be0*/  UISETP.NE.AND UP1, UPT, UR21, URZ, UPT ;  /* 0x000000ff1500728c */ /* 0x000fe4000bf25270 */
[----:B------:R-:W-:Y:S02]  /*4bf0*/  @!UP0 UIMAD UR7, UR7, UR8, UR4 ;  /* 0x00000008070782a4 */ /* 0x000fe4000f8e0204 */
[----:B------:R-:W-:Y:S02]  /*4c00*/  @!UP0 UIADD3 UR9, UPT, UPT, UR10, -UR4, URZ ;  /* 0x800000040a098290 */ /* 0x000fe4000fffe0ff */
[----:B------:R-:W-:Y:S02]  /*4c10*/  UIADD3 UR8, UPT, UPT, -UR6, URZ, URZ ;  /* 0x000000ff06087290 */ /* 0x000fe4000fffe1ff */
[----:B------:R-:W-:Y:S02]  /*4c20*/  UIADD3 UR4, UPT, UPT, -UR5, URZ, URZ ;  /* 0x000000ff05047290 */ /* 0x000fe4000fffe1ff */
[----:B------:R-:W-:Y:S03]  /*4c30*/  @!UP0 UIMAD UR6, UR9, UR39, UR5 ;  /* 0x00000027090682a4 */ /* 0x000fe6000f8e0205 */
[----:B------:R-:W-:Y:S01]  /*4c40*/  @!UP0 UMOV UR5, UR7 ;  /* 0x0000000700058c82 */ /* 0x000fe20008000000 */
[----:B------:R-:W-:Y:S02]  /*4c50*/  UIMAD UR7, UR30, UR4, UR15 ;  /* 0x000000041e0772a4 */ /* 0x000fe4000f8e020f */
[----:B------:R-:W-:Y:S02]  /*4c60*/  UIMAD UR4, UR58, UR8, UR14 ;  /* 0x000000083a0472a4 */ /* 0x000fe4000f8e020e */
[----:B------:R-:W-:Y:S02]  /*4c70*/  UIMAD UR15, UR5, UR30, UR7 ;  /* 0x0000001e050f72a4 */ /* 0x000fe4000f8e0207 */
[----:B------:R-:W-:Y:S11]  /*4c80*/  UIMAD UR14, UR6, UR58, UR4 ;  /* 0x0000003a060e72a4 */ /* 0x000ff6000f8e0204 */
[----:B------:R-:W-:Y:S01]  /*4c90*/  @!UPT UIADD3 URZ, UPT, UPT, URZ, URZ, URZ ;  /* 0x000000fffffff290 */ /* 0x000fe2000fffe0ff */
.L_x_63:
[----:B------:R-:W1:Y:S01]  /*4ca0*/  @!UP4 LDCU.128 UR8, c[0x0][0xb10] ;  /* 0x00016200ff08c7ac */ /* 0x000e620008000c00 */
[----:B------:R-:W-:Y:S04]  /*4cb0*/  MOV R0, UR20 ;  /* 0x0000001400007c02 */ /* 0x000fe80008000f00 */
[----:B------:R-:W-:Y:S01]  /*4cc0*/  IABS R0, R0 ;  /* 0x0000000000007213 */ /* 0x000fe20000000000 */
[----:B------:R-:W2:Y:S01]  /*4cd0*/  @!UP4 LDCU UR5, c[0x0][0xb0c] ;  /* 0x00016180ff05c7ac */ /* 0x000ea20008000800 */
[----:B------:R-:W3:Y:S01]  /*4ce0*/  @!UP4 LDCU UR4, c[0x0][0xb20] ;  /* 0x00016400ff04c7ac */ /* 0x000ee20008000800 */
[----:B-1----:R-:W-:Y:S04]  /*4cf0*/  UIMAD.WIDE.U32 UR6, UR15, UR8, URZ ;  /* 0x000000080f0672a5 */ /* 0x002fe8000f8e00ff */
[----:B------:R-:W-:Y:S02]  /*4d00*/  @!UP4 USHF.R.U32.HI UR7, URZ, UR9, UR7 ;  /* 0x00000009ff07c299 */ /* 0x000fe40008011607 */
[----:B------:R-:W-:Y:S02]  /*4d10*/  UIMAD.WIDE.U32 UR8, UR14, UR11, URZ ;  /* 0x0000000b0e0872a5 */ /* 0x000fe4000f8e00ff */
[----:B--2---:R-:W-:Y:S04]  /*4d20*/  @!UP4 UISETP.NE.AND UP0, UPT, UR5, 0x1, UPT ;  /* 0x000000010500c88c */ /* 0x004fe8000bf05270 */
[----:B------:R-:W-:Y:S02]  /*4d30*/  @!UP4 USEL UR7, UR15, UR7, !UP0 ;  /* 0x000000070f07c287 */ /* 0x000fe4000c000000 */
[----:B------:R-:W-:Y:S01]  /*4d40*/  @!UP4 UISETP.NE.AND UP0, UPT, UR10, 0x1, UPT ;  /* 0x000000010a00c88c */ /* 0x000fe2000bf05270 */
[----:B------:R-:W-:Y:S02]  /*4d50*/  @!UP4 UMOV UR6, UR9 ;  /* 0x000000090006cc82 */ /* 0x000fe40008000000 */
[----:B---3--:R-:W-:Y:S04]  /*4d60*/  @!UP4 USHF.R.U32.HI UR6, URZ, UR4, UR6 ;  /* 0x00000004ff06c299 */ /* 0x008fe80008011606 */
[----:B------:R-:W-:Y:S04]  /*4d70*/  @!UP4 USEL UR6, UR14, UR6, !UP0 ;  /* 0x000000060e06c287 */ /* 0x000fe8000c000000 */
[----:B------:R-:W-:Y:S02]  /*4d80*/  @!UP4 UIADD3 UR4, UPT, UPT, -UR7, UR6, URZ ;  /* 0x000000060704c290 */ /* 0x000fe4000fffe1ff */
[----:B------:R-:W-:Y:S02]  /*4d90*/  @!UP4 UIADD3 UR6, UPT, UPT, UR7, -UR6, URZ ;  /* 0x800000060706c290 */ /* 0x000fe4000fffe0ff */
[----:B------:R-:W-:Y:S02]  /*4da0*/  @!UP4 UIMAD UR15, UR4, UR5, UR15 ;  /* 0x00000005040fc2a4 */ /* 0x000fe4000f8e020f */
[----:B------:R-:W-:Y:S01]  /*4db0*/  @!UP4 UIMAD UR14, UR6, UR10, UR14 ;  /* 0x0000000a060ec2a4 */ /* 0x000fe2000f8e020e */
[----:B------:R-:W-:Y:S11]  /*4dc0*/  BRA.U UP2, `(.L_x_64) ;  /* 0x0000000102107547 */ /* 0x000ff6000b800000 */
[----:B------:R-:W-:Y:S04]  /*4dd0*/  MOV R3, UR69 ;  /* 0x0000004500037c02 */ /* 0x000fe80008000f00 */
[----:B------:R-:W-:Y:S04]  /*4de0*/  SHF.L.U32 R10, R3, 0x1f, RZ ;  /* 0x0000001f030a7819 */ /* 0x000fe800000006ff */
[----:B------:R-:W1:Y:S02]  /*4df0*/  SYNCS.PHASECHK.TRANS64.TRYWAIT P1, [UR31+0xa8], R10 ;  /* 0x0000a80aff0075a7 */ /* 0x000e64000802111f */
[----:B-1----:R-:W-:Y:S05]  /*4e00*/  @!P1 BRA `(.L_x_65) ;  /* 0x0000007800b09947 */ /* 0x002fea0003800000 */
.L_x_64:
[----:B------:R-:W-:Y:S01]  /*4e10*/  UISETP.NE.AND UP2, UPT, UR54, URZ, UPT ;  /* 0x000000ff3600728c */ /* 0x000fe2000bf45270 */
[----:B------:R-:W-:Y:S01]  /*4e20*/  R2UR UR4, R0 ;  /* 0x00000000000472ca */ /* 0x000fe200000e0000 */
[----:B------:R-:W-:Y:S01]  /*4e30*/  USHF.L.U32 UR43, UR24, 0x7, URZ ;  /* 0x00000007182b7899 */ /* 0x000fe200080006ff */
[----:B------:R-:W-:Y:S05]  /*4e40*/  IMAD.U32 R0, RZ, RZ, UR54 ;  /* 0x00000036ff007e24 */ /* 0x000fea000f8e00ff */
[----:B------:R-:W-:Y:S04]  /*4e50*/  IABS R9, R0 ;  /* 0x0000000000097213 */ /* 0x000fe80000000000 */
[----:B------:R-:W2:Y:S02]  /*4e60*/  I2F.RP R15, R9 ;  /* 0x00000009000f7306 */ /* 0x000ea40000209400 */
[----:B------:R-:W-:Y:S07]  /*4e70*/  UIMAD.WIDE.U32 UR6, UR61, UR4, URZ ;  /* 0x000000043d0672a5 */ /* 0x000fee000f8e00ff */
[----:B------:R-:W-:Y:S02]  /*4e80*/  UMOV UR44, UR7 ;  /* 0x00000007002c7c82 */ /* 0x000fe40008000000 */
[----:B------:R-:W-:Y:S04]  /*4e90*/  UIMAD UR4, UR44, UR67, UR4 ;  /* 0x000000432c0472a4 */ /* 0x000fe8000f8e0204 */
[----:B------:R-:W-:Y:S01]  /*4ea0*/  UISETP.GT.U32.AND UP0, UPT, UR38, UR4, UPT ;  /* 0x000000042600728c */ /* 0x000fe2000bf04070 */
[----:B--2---:R-:W2:Y:S10]  /*4eb0*/  MUFU.RCP R0, R15 ;  /* 0x0000000f00007308 */ /* 0x004eb40000001000 */
[----:B------:R-:W-:Y:S02]  /*4ec0*/  @!UP0 UIADD3 UR4, UPT, UPT, UR4, -UR38, URZ ;  /* 0x8000002604048290 */ /* 0x000fe4000fffe0ff */
[----:B------:R-:W-:Y:S02]  /*4ed0*/  @!UP0 UIADD3 UR44, UPT, UPT, UR44, 0x1, URZ ;  /* 0x000000012c2c8890 */ /* 0x000fe4000fffe0ff */
[----:B------:R-:W-:Y:S02]  /*4ee0*/  UISETP.GE.U32.AND UP0, UPT, UR4, UR38, UPT ;  /* 0x000000260400728c */ /* 0x000fe4000bf06070 */
[----:B------:R-:W-:Y:S01]  /*4ef0*/  ULOP3.LUT UR4, UR20, UR46, URZ, 0x3c, !UPT ;  /* 0x0000002e14047292 */ /* 0x000fe2000f8e3cff */
[----:B--2---:R-:W-:Y:S04]  /*4f00*/  VIADD R14, R0, 0xffffffe ;  /* 0x0ffffffe000e7836 */ /* 0x004fe80000000000 */
[----:B------:R-:W1:Y:S04]  /*4f10*/  F2I.FTZ.U32.TRUNC.NTZ R11, R14 ;  /* 0x0000000e000b7305 */ /* 0x000e68000021f000 */
[----:B------:R-:W-:Y:S02]  /*4f20*/  @UP0 UIADD3 UR44, UPT, UPT, UR44, 0x1, URZ ;  /* 0x000000012c2c0890 */ /* 0x000fe4000fffe0ff */
[----:B------:R-:W-:Y:S01]  /*4f30*/  UISETP.GE.AND UP0, UPT, UR4, URZ, UPT ;  /* 0x000000ff0400728c */ /* 0x000fe2000bf06270 */
[----:B-1----:R-:W-:Y:S10]  /*4f40*/  IADD3 R10, PT, PT, RZ, -R11, RZ ;  /* 0x8000000bff0a7210 */ /* 0x002ff40007ffe0ff */
[----:B------:R-:W-:Y:S02]  /*4f50*/  @!UP0 UIADD3 UR44, UPT, UPT, -UR44, URZ, URZ ;  /* 0x000000ff2c2c8290 */ /* 0x000fe4000fffe1ff */
[----:B------:R-:W-:Y:S01]  /*4f60*/  @!UP6 ULOP3.LUT UR44, URZ, UR46, URZ, 0x33, !UPT ;  /* 0x0000002eff2ce292 */ /* 0x000fe2000f8e33ff */
[----:B------:R-:W-:Y:S02]  /*4f70*/  IMAD R3, R10, R9, RZ ;  /* 0x000000090a037224 */ /* 0x000fe400078e02ff */
[----:B------:R-:W-:Y:S01]  /*4f80*/  IMAD.MOV.U32 R10, RZ, RZ, RZ ;  /* 0x000000ffff0a7224 */ /* 0x000fe200078e00ff */
[----:B------:R-:W-:Y:S02]  /*4f90*/  ULOP3.LUT UR4, UR44, UR54, URZ, 0x3c, !UPT ;  /* 0x000000362c047292 */ /* 0x000fe4000f8e3cff */
[----:B------:R-:W-:Y:S02]  /*4fa0*/  IMAD.U32 R0, RZ, RZ, UR44 ;  /* 0x0000002cff007e24 */ /* 0x000fe4000f8e00ff */
[----:B------:R-:W-:Y:S01]  /*4fb0*/  IMAD.HI.U32 R11, R11, R3, R10 ;  /* 0x000000030b0b7227 */ /* 0x000fe200078e000a */
[----:B------:R-:W-:Y:S02]  /*4fc0*/  UISETP.GE.AND UP0, UPT, UR4, URZ, UPT ;  /* 0x000000ff0400728c */ /* 0x000fe4000bf06270 */
[----:B------:R-:W-:Y:S01]  /*4fd0*/  IABS R0, R0 ;  /* 0x0000000000007213 */ /* 0x000fe20000000000 */
[----:B------:R-:W-:Y:S01]  /*4fe0*/  HFMA2 R10, -RZ, RZ, 0, 5.9604644775390625e-08 ;  /* 0x00000001ff0a7431 */ /* 0x000fe200000001ff */
[----:B------:R-:W-:Y:S03]  /*4ff0*/  UIADD3 UR4, UPT, UPT, -UR44, URZ, URZ ;  /* 0x000000ff2c047290 */ /* 0x000fe6000fffe1ff */
[----:B------:R-:W-:Y:S01]  /*5000*/  IMAD.HI.U32 R11, R11, R0, RZ ;  /* 0x000000000b0b7227 */ /* 0x000fe200078e00ff */
[----:B------:R-:W-:Y:S04]  /*5010*/  UIMAD UR4, UR46, UR4, UR20 ;  /* 0x000000042e0472a4 */ /* 0x000fe8000f8e0214 */
[----:B------:R-:W-:Y:S01]  /*5020*/  IADD3 R3, PT, PT, -R11, RZ, RZ ;  /* 0x000000ff0b037210 */ /* 0x000fe20007ffe1ff */
[----:B------:R-:W-:Y:S01]  /*5030*/  USHF.L.U32 UR42, UR4, 0x7, URZ ;  /* 0x00000007042a7899 */ /* 0x000fe200080006ff */
[----:B------:R-:W-:Y:S03]  /*5040*/  SHF.L.U32 R10, R10, 0x1f, RZ ;  /* 0x0000001f0a0a7819 */ /* 0x000fe600000006ff */
[C---:B------:R-:W-:Y:S05]  /*5050*/  IMAD R0, R9.reuse, R3, R0 ;  /* 0x0000000309007224 */ /* 0x040fea00078e0200 */
[----:B------:R-:W-:Y:S11]  /*5060*/  ISETP.GT.U32.AND P1, PT, R9, R0, PT ;  /* 0x000000000900720c */ /* 0x000ff60003f24070 */
[----:B------:R-:W-:Y:S02]  /*5070*/  @!UPT UIADD3 URZ, UPT, UPT, URZ, URZ, URZ ;  /* 0x000000fffffff290 */ /* 0x000fe4000fffe0ff */
[----:B------:R-:W-:Y:S01]  /*5080*/  @!P1 IADD3 R11, PT, PT, R11, 0x1, RZ ;  /* 0x000000010b0b9810 */ /* 0x000fe20007ffe0ff */
[----:B------:R-:W-:Y:S01]  /*5090*/  @!P1 IMAD.IADD R0, R0, 0x1, -R9 ;  /* 0x0000000100009824 */ /* 0x000fe200078e0a09 */
[----:B------:R-:W-:Y:S04]  /*50a0*/  ISETP.NE.U32.AND P1, PT, RZ, UR52, PT ;  /* 0x00000034ff007c0c */ /* 0x000fe8000bf25070 */
[----:B------:R-:W-:Y:S02]  /*50b0*/  ISETP.GE.U32.AND P2, PT, R0, R9, PT ;  /* 0x000000090000720c */ /* 0x000fe40003f46070 */
[----:B------:R-:W-:Y:S11]  /*50c0*/  ISETP.NE.AND.EX P1, PT, RZ, UR53, PT, P1 ;  /* 0x00000035ff007c0c */ /* 0x000ff6000bf25310 */
[----:B------:R-:W-:Y:S05]  /*50d0*/  @P2 VIADD R11, R11, 0x1 ;  /* 0x000000010b0b2836 */ /* 0x000fea0000000000 */
[----:B------:R-:W-:Y:S11]  /*50e0*/  R2UR UR45, R11 ;  /* 0x000000000b2d72ca */ /* 0x000ff600000e0000 */
[----:B------:R-:W-:Y:S02]  /*50f0*/  @!UPT UIADD3 URZ, UPT, UPT, URZ, URZ, URZ ;  /* 0x000000fffffff290 */ /* 0x000fe4000fffe0ff */
[----:B------:R-:W-:Y:S02]  /*5100*/  @!UP0 UIADD3 UR45, UPT, UPT, -UR45, URZ, URZ ;  /* 0x000000ff2d2d8290 */ /* 0x000fe4000fffe1ff */
[----:B------:R-:W-:Y:S04]  /*5110*/  @!UP2 ULOP3.LUT UR45, URZ, UR54, URZ, 0x33, !UPT ;  /* 0x00000036ff2da292 */ /* 0x000fe8000f8e33ff */
[----:B------:R-:W-:Y:S04]  /*5120*/  UIADD3 UR5, UPT, UPT, -UR45, URZ, URZ ;  /* 0x000000ff2d057290 */ /* 0x000fe8000fffe1ff */
[----:B------:R-:W-:Y:S01]  /*5130*/  UIMAD UR44, UR54, UR5, UR44 ;  /* 0x00000005362c72a4 */ /* 0x000fe2000f8e022c */
[----:B------:R-:W-:Y:S11]  /*5140*/  BRA.U !UP5, `(.L_x_66) ;  /* 0x000000010d387547 */ /* 0x000ff6000b800000 */
[----:B------:R-:W-:Y:S01]  /*5150*/  UISETP.NE.AND UP1, UPT, UR68, URZ, UPT ;  /* 0x000000ff4400728c */ /* 0x000fe2000bf25270 */
[----:B------:R-:W-:Y:S01]  /*5160*/  IMAD.MOV.U32 R70, RZ, RZ, 0x1 ;  /* 0x00000001ff467424 */ /* 0x000fe200078e00ff */
[----:B------:R-:W1:Y:S01]  /*5170*/  LDCU.64 UR8, c[0x0][0x358] ;  /* 0x00006b00ff0877ac */ /* 0x000e620008000a00 */
[----:B------:R-:W-:Y:S03]  /*5180*/  MOV R0, 0x1 ;  /* 0x0000000100007802 */ /* 0x000fe60000000f00 */
[----:B------:R-:W-:Y:S05]  /*5190*/  PLOP3.LUT P2, PT, PT, PT, UP1, 0x80, 0x8 ;  /* 0x000000000008781c */ /* 0x000fea0003f4f018 */
[----:B------:R-:W2:Y:S01]  /*51a0*/  @UP1 LDCU.64 UR4, c[0x0][0x888] ;  /* 0x00011100ff0417ac */ /* 0x000ea20008000a00 */
[----:B------:R-:W-:Y:S07]  /*51b0*/  @UP1 UIMAD UR6, UR49, UR52, URZ ;  /* 0x00000034310612a4 */ /* 0x000fee000f8e02ff */
[----:B------:R-:W-:Y:S01]  /*51c0*/  @!P2 PRMT R70, R0, 0x7610, R70 ;  /* 0x000076100046a816 */ /* 0x000fe20000000046 */
[----:B--2---:R-:W-:Y:S06]  /*51d0*/  @UP1 UIMAD.WIDE UR4, UR6, 0x4, UR4 ;  /* 0x00000004060418a5 */ /* 0x004fec000f8e0204 */
[----:B------:R-:W-:Y:S01]  /*51e0*/  IMAD.U32 R14, RZ, RZ, UR4 ;  /* 0x00000004ff0e7e24 */ /* 0x000fe2000f8e00ff */
[----:B------:R-:W-:Y:S04]  /*51f0*/  MOV R15, UR5 ;  /* 0x00000005000f7c02 */ /* 0x000fe80008000f00 */
[----:B------:R-:W2:Y:S01]  /*5200*/  @!UP1 LDCU UR4, c[0x0][0x880] ;  /* 0x00011000ff0497ac */ /* 0x000ea20008000800 */
[----:B-1---5:R1:W5:Y:S02]  /*5210*/  @P2 LDG.E R27, desc[UR8][R14.64] ;  /* 0x000000080e1b2981 */ /* 0x022364000c1e1900 */
[----:B-12---:R-:W-:Y:S07]  /*5220*/  @!P2 IMAD.U32 R27, RZ, RZ, UR4 ;  /* 0x00000004ff1bae24 */ /* 0x006fee000f8e00ff */
.L_x_66:
[----:B-----5:R-:W-:Y:S01]  /*5230*/  @!P1 FSETP.EQ.AND P3, PT, R27, RZ, PT ;  /* 0x000000ff1b00920b */ /* 0x020fe20003f62000 */
[----:B------:R-:W-:Y:S01]  /*5240*/  @!UPT UIADD3 URZ, UPT, UPT, URZ, URZ, URZ ;  /* 0x000000fffffff290 */ /* 0x000fe2000fffe0ff */
[----:B------:R-:W-:Y:S11]  /*5250*/  @!P1 BRA `(.L_x_67) ;  /* 0x0000000000149947 */ /* 0x000ff60003800000 */
[----:B------:R-:W-:Y:S02]  /*5260*/  LOP3.LUT P1, RZ, R70, 0xff, RZ, 0xc0, !PT ;  /* 0x000000ff46ff7812 */ /* 0x000fe4000782c0ff */
[----:B------:R-:W-:Y:S04]  /*5270*/  PLOP3.LUT P3, PT, PT, PT, UP1, 0x80, 0x8 ;  /* 0x000000000008781c */ /* 0x000fe80003f6f018 */
[----:B------:R-:W-:Y:S07]  /*5280*/  PLOP3.LUT P3, PT, P3, PT, PT, 0x8, 0x80 ;  /* 0x000000000080781c */ /* 0x000fee0001f6e170 */
[----:B------:R-:W-:Y:S11]  /*5290*/  @P1 FSETP.EQ.AND P3, PT, R27, RZ, PT ;  /* 0x000000ff1b00120b */ /* 0x000ff60003f62000 */
[----:B------:R-:W-:Y:S02]  /*52a0*/  @!UPT UIADD3 URZ, UPT, UPT, URZ, URZ, URZ ;  /* 0x000000fffffff290 */ /* 0x000fe4000fffe0ff */
.L_x_67:
[----:B------:R-:W1:Y:S01]  /*52b0*/  SYNCS.PHASECHK.TRANS64.TRYWAIT P1, [UR31+0x80], R10 ;  /* 0x0000800aff0075a7 */ /* 0x000e62000802111f */
[----:B------:R-:W-:Y:S04]  /*52c0*/  ELECT P2, URZ, PT ;  /* 0x0000000000ff782f */ /* 0x000fe80003840000 */
[----:B------:R-:W-:Y:S01]  /*52d0*/  PLOP3.LUT P2, PT, P3, P2, PT, 0xf2, 0x2f ;  /* 0x00000000002f781c */ /* 0x000fe20001f45e72 */
[----:B------:R-:W-:Y:S01]  /*52e0*/  @!UPT UIADD3 URZ, UPT, UPT, URZ, URZ, URZ ;  /* 0x000000fffffff290 */ /* 0x000fe2000fffe0ff */
[----:B-1----:R-:W-:Y:S11]  /*52f0*/  @!P1 BRA `(.L_x_68) ;  /* 0x00000074008c9947 */ /* 0x002ff60003800000 */
.L_x_192:
[----:B-1----:R-:W-:Y:S01]  /*5300*/  @!P2 IADD3 R3, P1, PT, R12, 0x580, RZ ;  /* 0x000005800c03a810 */ /* 0x002fe20007f3e0ff */
[----:B------:R-:W-:Y:S01]  /*5310*/  VOTEU.ALL UP0, P2 ;  /* 0x0000000000ff7886 */ /* 0x000fe20001000000 */
[----:B------:R-:W-:Y:S01]  /*5320*/  UMOV UR6, 0x0 ;  /* 0x0000000000067882 */ /* 0x000fe20000000000 */
[----:B------:R-:W-:Y:S01]  /*5330*/  UMOV UR7, 0x10000000 ;  /* 0x1000000000077882 */ /* 0x000fe20000000000 */
[----:B------:R-:W-:Y:S01]  /*5340*/  @!P2 R2UR UR5, R3 ;  /* 0x000000000305a2ca */ /* 0x000fe200000e0000 */
[----:B------:R-:W-:Y:S01]  /*5350*/  @!P2 IMAD.X R0, RZ, RZ, R13, P1 ;  /* 0x000000ffff00a224 */ /* 0x000fe200008e060d */
[----:B------:R-:W-:Y:S01]  /*5360*/  @!UP0 UIADD3 UR40, UPT, UPT, UR31, 0x200, URZ ;  /* 0x000002001f288890 */ /* 0x000fe2000fffe0ff */
[----:B------:R-:W-:Y:S03]  /*5370*/  VOTEU.ALL UP0, P2 ;  /* 0x0000000000ff7886 */ /* 0x000fe60001000000 */
[----:B------:R-:W-:Y:S01]  /*5380*/  @!P2 R2UR UR4, R0 ;  /* 0x000000000004a2ca */ /* 0x000fe200000e0000 */
[----:B------:R-:W-:Y:S06]  /*5390*/  @!P2 IMAD.MOV.U32 R0, RZ, RZ, 0x2000 ;  /* 0x00002000ff00a424 */ /* 0x000fec00078e00ff */
[----:B------:R-:W-:Y:S06]  /*53a0*/  IMAD.U32 R14, RZ, RZ, UR5 ;  /* 0x00000005ff0e7e24 */ /* 0x000fec000f8e00ff */
[----:B------:R-:W-:Y:S01]  /*53b0*/  IMAD.U32 R15, RZ, RZ, UR4 ;  /* 0x00000004ff0f7e24 */ /* 0x000fe2000f8e00ff */
[----:B------:R-:W-:Y:S04]  /*53c0*/  @!P2 R2UR UR4, R14 ;  /* 0x000000000e04a2ca */ /* 0x000fe800000e0000 */
[----:B------:R-:W-:Y:S11]  /*53d0*/  @!P2 R2UR UR5, R15 ;  /* 0x000000000f05a2ca */ /* 0x000ff600000e0000 */
[----:B------:R-:W-:Y:S02]  /*53e0*/  @!UPT UIADD3 URZ, UPT, UPT, URZ, URZ, URZ ;  /* 0x000000fffffff290 */ /* 0x000fe4000fffe0ff */
[----:B------:R1:W-:Y:S01]  /*53f0*/  @!UP0 UTMALDG.4D [UR40], [UR4], desc[UR6] ;  /* 0x00000628040085b4 */ /* 0x0003e20008019000 */
[----:B------:R1:W-:Y:S01]  /*5400*/  @!P2 SYNCS.ARRIVE.TRANS64.RED.A0TR RZ, [UR31+0x60], R0 ;  /* 0x00006000ffffa9a7 */ /* 0x0003e2000830041f */
[----:B------:R-:W-:Y:S01]  /*5410*/  SYNCS.ARRIVE.TRANS64.RED.A1T0 RZ, [UR51], RZ ;  /* 0x000000ffffff79a7 */ /* 0x000fe20008100433 */
[----:B------:R-:W2:Y:S02]  /*5420*/  SYNCS.PHASECHK.TRANS64.TRYWAIT P1, [UR31+0x88], R10 ;  /* 0x0000880aff0075a7 */ /* 0x000ea4000802111f */
[----:B-12---:R-:W-:Y:S05]  /*5430*/  @!P1 BRA `(.L_x_69) ;  /* 0x0000007400549947 */ /* 0x006fea0003800000 */
.L_x_194:
[----:B-1----:R-:W-:Y:S01]  /*5440*/  @!P2 IADD3 R3, P1, PT, R12, 0x580, RZ ;  /* 0x000005800c03a810 */ /* 0x002fe20007f3e0ff */
[----:B------:R-:W-:Y:S01]  /*5450*/  VOTEU.ALL UP0, P2 ;  /* 0x0000000000ff7886 */ /* 0x000fe20001000000 */
[----:B------:R-:W-:Y:S01]  /*5460*/  UMOV UR6, 0x0 ;  /* 0x0000000000067882 */ /* 0x000fe20000000000 */
[----:B------:R-:W-:Y:S01]  /*5470*/  UMOV UR7, 0x10000000 ;  /* 0x1000000000077882 */ /* 0x000fe20000000000 */
[----:B------:R-:W-:Y:S01]  /*5480*/  @!P2 R2UR UR5, R3 ;  /* 0x000000000305a2ca */ /* 0x000fe200000e0000 */
[----:B------:R-:W-:Y:S01]  /*5490*/  @!P2 IMAD.X R0, RZ, RZ, R13, P1 ;  /* 0x000000ffff00a224 */ /* 0x000fe200008e060d */
[----:B------:R-:W-:Y:S02]  /*54a0*/  @!UP0 UIADD3 UR34, UPT, UPT, UR42, 0x10, URZ ;  /* 0x000000102a228890 */ /* 0x000fe4000fffe0ff */
[----:B------:R-:W-:Y:S02]  /*54b0*/  @!UP0 UIADD3 UR32, UPT, UPT, UR31, 0x2200, URZ ;  /* 0x000022001f208890 */ /* 0x000fe4000fffe0ff */
[----:B------:R-:W-:Y:S01]  /*54c0*/  @!P2 R2UR UR4, R0 ;  /* 0x000000000004a2ca */ /* 0x000fe200000e0000 */
[----:B------:R-:W-:Y:S01]  /*54d0*/  VOTEU.ALL UP0, P2 ;  /* 0x0000000000ff7886 */ /* 0x000fe20001000000 */
[----:B------:R-:W-:Y:S01]  /*54e0*/  @!P2 IMAD.MOV.U32 R0, RZ, RZ, 0x2000 ;  /* 0x00002000ff00a424 */ /* 0x000fe200078e00ff */
[----:B------:R-:W-:Y:S01]  /*54f0*/  UMOV UR35, UR43 ;  /* 0x0000002b00237c82 */ /* 0x000fe20008000000 */
[----:B------:R-:W-:Y:S01]  /*5500*/  UMOV UR36, UR44 ;  /* 0x0000002c00247c82 */ /* 0x000fe20008000000 */
[----:B------:R-:W-:Y:S02]  /*5510*/  UMOV UR37, UR45 ;  /* 0x0000002d00257c82 */ /* 0x000fe40008000000 */
        /* <DEDUP_REMOVED lines=10> */
.L_x_196:
        /* <DEDUP_REMOVED lines=24> */
.L_x_198:
[----:B-1----:R-:W-:Y:S01]  /*5740*/  @!P2 IADD3 R3, P1, PT, R12, 0x580, RZ ;  /* 0x000005800c03a810 */ /* 0x002fe20007f3e0ff */
[----:B------:R-:W-:Y:S01]  /*5750*/  VOTEU.ALL UP0, P2 ;  /* 0x0000000000ff7886 */ /* 0x000fe20001000000 */
[----:B------:R-:W-:Y:S01]  /*5760*/  UMOV UR6, 0x0 ;  /* 0x0000000000067882 */ /* 0x000fe20000000000 */
[----:B------:R-:W-:Y:S01]  /*5770*/  UMOV UR7, 0x10000000 ;  /* 0x1000000000077882 */ /* 0x000fe20000000000 */
[----:B------:R-:W-:Y:S01]  /*5780*/  @!P2 R2UR UR5, R3 ;  /* 0x000000000305a2ca */ /* 0x000fe200000e0000 */
[----:B------:R-:W-:Y:S01]  /*5790*/  @!P2 IMAD.X R0, RZ, RZ, R13, P1 ;  /* 0x000000ffff00a224 */ /* 0x000fe200008e060d */
[----:B------:R-:W-:Y:S01]  /*57a0*/  @!UP0 UIADD3 UR18, UPT, UPT, UR42, 0x30, URZ ;  /* 0x000000302a128890 */ /* 0x000fe2000fffe0ff */
[----:B------:R-:W-:Y:S01]  /*57b0*/  SHF.L.U32 R9, RZ, 0x1f, RZ ;  /* 0x0000001fff097819 */ /* 0x000fe200000006ff */
        /* <DEDUP_REMOVED lines=17> */
.L_x_200:
[----:B------:R-:W-:Y:S01]  /*58d0*/  @!P2 IADD3 R3, P1, PT, R12, 0x580, RZ ;  /* 0x000005800c03a810 */ /* 0x000fe20007f3e0ff */
[----:B------:R-:W-:Y:S01]  /*58e0*/  VOTEU.ALL UP0, P2 ;  /* 0x0000000000ff7886 */ /* 0x000fe20001000000 */
[----:B------:R-:W-:Y:S01]  /*58f0*/  UMOV UR6, 0x0 ;  /* 0x0000000000067882 */ /* 0x000fe20000000000 */
[----:B------:R-:W-:Y:S01]  /*5900*/  UMOV UR7, 0x10000000 ;  /* 0x1000000000077882 */ /* 0x000fe20000000000 */
[----:B------:R-:W-:Y:S01]  /*5910*/  @!P2 R2UR UR5, R3 ;  /* 0x000000000305a2ca */ /* 0x000fe200000e0000 */
[----:B-1----:R-:W-:Y:S01]  /*5920*/  @!P2 IMAD.X R0, RZ, RZ, R13, P1 ;  /* 0x000000ffff00a224 */ /* 0x002fe200008e060d */
[----:B------:R-:W-:Y:S02]  /*5930*/  @!UP0 UIADD3 UR10, UPT, UPT, UR42, 0x40, URZ ;  /* 0x000000402a0a8890 */ /* 0x000fe4000fffe0ff */
[----:B------:R-:W-:Y:S02]  /*5940*/  @!UP0 UIADD3 UR8, UPT, UPT, UR31, 0x200, URZ ;  /* 0x000002001f088890 */ /* 0x000fe4000fffe0ff */
[----:B------:R-:W-:Y:S01]  /*5950*/  @!P2 R2UR UR4, R0 ;  /* 0x000000000004a2ca */ /* 0x000fe200000e0000 */
[----:B------:R-:W-:Y:S01]  /*5960*/  VOTEU.ALL UP0, P2 ;  /* 0x0000000000ff7886 */ /* 0x000fe20001000000 */
[----:B------:R-:W-:Y:S01]  /*5970*/  @!P2 IMAD.MOV.U32 R0, RZ, RZ, 0x2000 ;  /* 0x00002000ff00a424 */ /* 0x000fe200078e00ff */
[----:B------:R-:W-:Y:S01]  /*5980*/  UMOV UR9, UR41 ;  /* 0x0000002900097c82 */ /* 0x000fe20008000000 */
[----:B------:R-:W-:Y:S01]  /*5990*/  UMOV UR11, UR43 ;  /* 0x0000002b000b7c82 */ /* 0x000fe20008000000 */
[----:B------:R-:W-:Y:S01]  /*59a0*/  UMOV UR12, UR44 ;  /* 0x0000002c000c7c82 */ /* 0x000fe20008000000 */
[----:B------:R-:W-:Y:S01]  /*59b0*/  UMOV UR13, UR45 ;  /* 0x0000002d000d7c82 */ /* 0x000fe20008000000 */
        /* <DEDUP_REMOVED lines=10> */
.L_x_202:
        /* <DEDUP_REMOVED lines=25> */
.L_x_204:
[----:B------:R-:W-:Y:S01]  /*5bf0*/  @!P2 IADD3 R3, P1, PT, R12, 0x580, RZ ;  /* 0x000005800c03a810 */ /* 0x000fe20007f3e0ff */
[----:B------:R-:W-:Y:S01]  /*5c00*/  VOTEU.ALL UP0, P2 ;  /* 0x0000000000ff7886 */ /* 0x000fe20001000000 */
[----:B------:R-:W-:Y:S01]  /*5c10*/  UMOV UR6, 0x0 ;  /* 0x0000000000067882 */ /* 0x000fe20000000000 */
[----:B------:R-:W-:Y:S01]  /*5c20*/  UMOV UR7, 0x10000000 ;  /* 0x1000000000077882 */ /* 0x000fe20000000000 */
[----:B------:R-:W-:Y:S01]  /*5c30*/  @!P2 R2UR UR5, R3 ;  /* 0x000000000305a2ca */ /* 0x000fe200000e0000 */
[----:B-1----:R-:W-:Y:S01]  /*5c40*/  @!P2 IMAD.X R0, RZ, RZ, R13, P1 ;  /* 0x000000ffff00a224 */ /* 0x002fe200008e060d */
[----:B------:R-:W-:Y:S01]  /*5c50*/  @!UP0 UIADD3 UR10, UPT, UPT, UR42, 0x60, URZ ;  /* 0x000000602a0a8890 */ /* 0x000fe2000fffe0ff */
[----:B------:R-:W-:Y:S01]  /*5c60*/  @P0 SHF.R.U32.HI R4, RZ, 0x10, R5 ;  /* 0x00000010ff040819 */ /* 0x000fe20000011605 */
        /* <DEDUP_REMOVED lines=8> */
[----:B------:R-:W-:Y:S01]  /*5cf0*/  IMAD.U32 R14, RZ, RZ, UR5 ;  /* 0x00000005ff0e7e24 */ /* 0x000fe2000f8e00ff */
[----:B------:R-:W-:Y:S05]  /*5d00*/  @P0 R2UR UR49, R4 ;  /* 0x00000000043102ca */ /* 0x000fea00000e0000 */
        /* <DEDUP_REMOVED lines=9> */
.L_x_206:
[----:B------:R-:W-:Y:S01]  /*5da0*/  @!P2 IADD3 R3, P0, PT, R12, 0x580, RZ ;  /* 0x000005800c03a810 */ /* 0x000fe20007f1e0ff */
[----:B------:R-:W-:Y:S01]  /*5db0*/  VOTEU.ALL UP0, P2 ;  /* 0x0000000000ff7886 */ /* 0x000fe20001000000 */
[----:B------:R-:W-:Y:S01]  /*5dc0*/  UMOV UR6, 0x0 ;  /* 0x0000000000067882 */ /* 0x000fe20000000000 */
[----:B------:R-:W-:Y:S01]  /*5dd0*/  UMOV UR7, 0x10000000 ;  /* 0x1000000000077882 */ /* 0x000fe20000000000 */
[----:B------:R-:W-:Y:S01]  /*5de0*/  @!P2 R2UR UR5, R3 ;  /* 0x000000000305a2ca */ /* 0x000fe200000e0000 */
[----:B-1----:R-:W-:Y:S01]  /*5df0*/  @!P2 IMAD.X R0, RZ, RZ, R13, P0 ;  /* 0x000000ffff00a224 */ /* 0x002fe200000e060d */
[----:B------:R-:W-:Y:S01]  /*5e00*/  @!UP0 UIADD3 UR10, UPT, UPT, UR42, 0x70, URZ ;  /* 0x000000702a0a8890 */ /* 0x000fe2000fffe0ff */
[----:B------:R-:W-:Y:S01]  /*5e10*/  LOP3.LUT R8, R8, 0x1, RZ, 0x3c, !PT ;  /* 0x0000000108087812 */ /* 0x000fe200078e3cff */
[----:B------:R-:W-:Y:S02]  /*5e20*/  @!UP0 UIADD3 UR8, UPT, UPT, UR31, 0x6200, URZ ;  /* 0x000062001f088890 */ /* 0x000fe4000fffe0ff */
[----:B------:R-:W-:Y:S01]  /*5e30*/  @!P2 R2UR UR4, R0 ;  /* 0x000000000004a2ca */ /* 0x000fe200000e0000 */
[----:B------:R-:W-:Y:S01]  /*5e40*/  VOTEU.ALL UP0, P2 ;  /* 0x0000000000ff7886 */ /* 0x000fe20001000000 */
[----:B------:R-:W-:Y:S01]  /*5e50*/  UMOV UR9, UR17 ;  /* 0x0000001100097c82 */ /* 0x000fe20008000000 */
[----:B------:R-:W-:Y:S01]  /*5e60*/  UMOV UR11, UR43 ;  /* 0x0000002b000b7c82 */ /* 0x000fe20008000000 */
[----:B------:R-:W-:Y:S01]  /*5e70*/  UMOV UR12, UR44 ;  /* 0x0000002c000c7c82 */ /* 0x000fe20008000000 */
[----:B------:R-:W-:Y:S01]  /*5e80*/  UMOV UR13, UR45 ;  /* 0x0000002d000d7c82 */ /* 0x000fe20008000000 */
[----:B------:R-:W-:Y:S01]  /*5e90*/  UIADD3 UR20, UPT, UPT, UR14, UR65, URZ ;  /* 0x000000410e147290 */ /* 0x000fe2000fffe0ff */
[----:B------:R-:W-:Y:S01]  /*5ea0*/  IMAD.U32 R4, RZ, RZ, UR5 ;  /* 0x00000005ff047e24 */ /* 0x000fe2000f8e00ff */
[----:B------:R-:W-:Y:S02]  /*5eb0*/  UIADD3 UR24, UPT, UPT, UR15, UR64, URZ ;  /* 0x000000400f187290 */ /* 0x000fe4000fffe0ff */
[----:B------:R-:W-:Y:S03]  /*5ec0*/  UPLOP3.LUT UP2, UPT, UPT, UPT, UPT, 0x80, 0x8 ;  /* 0x000000000008789c */ /* 0x000fe60003f4f070 */
[----:B------:R-:W-:Y:S01]  /*5ed0*/  IMAD.U32 R5, RZ, RZ, UR4 ;  /* 0x00000004ff057e24 */ /* 0x000fe2000f8e00ff */
[----:B------:R-:W-:Y:S04]  /*5ee0*/  @!P2 R2UR UR4, R4 ;  /* 0x000000000404a2ca */ /* 0x000fe800000e0000 */
[----:B------:R-:W-:Y:S11]  /*5ef0*/  @!P2 R2UR UR5, R5 ;  /* 0x000000000505a2ca */ /* 0x000ff600000e0000 */
[----:B------:R-:W-:Y:S02]  /*5f00*/  @!UPT UIADD3 URZ, UPT, UPT, URZ, URZ, URZ ;  /* 0x000000fffffff290 */ /* 0x000fe4000fffe0ff */
[----:B------:R1:W-:Y:S01]  /*5f10*/  @!UP0 UTMALDG.4D [UR8], [UR4], desc[UR6] ;  /* 0x00000608040085b4 */ /* 0x0003e20008019000 */
[----:B------:R1:W-:Y:S01]  /*5f20*/  @!P2 SYNCS.ARRIVE.TRANS64.RED.A0TR RZ, [UR31+0x78], R2 ;  /* 0x00007802ffffa9a7 */ /* 0x0003e2000830041f */
[----:B------:R-:W-:Y:S01]  /*5f30*/  SYNCS.ARRIVE.TRANS64.RED.A1T0 RZ, [UR47], RZ ;  /* 0x000000ffffff79a7 */ /* 0x000fe2000810042f */
[----:B------:R-:W-:Y:S05]  /*5f40*/  BRA.U UP3, `(.L_x_76) ;  /* 0xffffffe903347547 */ /* 0x000fea000b83ffff */
[----:B------:R-:W2:Y:S02]  /*5f50*/  SYNCS.PHASECHK.TRANS64.TRYWAIT P0, [UR31+0x80], R10 ;  /* 0x0000800aff0075a7 */ /* 0x000ea4000800111f */
[----:B--2---:R-:W-:Y:S05]  /*5f60*/  @!P0 BRA `(.L_x_77) ;  /* 0x0000006c00308947 */ /* 0x004fea0003800000 */
.L_x_208:
[----:B------:R-:W3:Y:S02]  /*5f70*/  SYNCS.PHASECHK.TRANS64.TRYWAIT P0, [UR31+0x88], R10 ;  /* 0x0000880aff0075a7 */ /* 0x000ee4000800111f */
[----:B---3--:R-:W-:Y:S05]  /*5f80*/  @!P0 BRA `(.L_x_78) ;  /* 0x0000006c00408947 */ /* 0x008fea0003800000 */
.L_x_210:
[----:B------:R-:W3:Y:S01]  /*5f90*/  SYNCS.PHASECHK.TRANS64.TRYWAIT P0, [UR31+0x90], R10 ;  /* 0x0000900aff0075a7 */ /* 0x000ee2000800111f */
[----:B------:R-:W-:Y:S01]  /*5fa0*/  HFMA2 R0, -RZ, RZ, 0, 5.9604644775390625e-08 ;  /* 0x00000001ff007431 */ /* 0x000fe200000001ff */
[----:B---3--:R-:W-:Y:S06]  /*5fb0*/  @!P0 BRA `(.L_x_79) ;  /* 0x0000006c004c8947 */ /* 0x008fec0003800000 */
.L_x_212:
[----:B-1----:R-:W-:Y:S02]  /*5fc0*/  MOV R2, UR31 ;  /* 0x0000001f00027c02 */ /* 0x002fe40008000f00 */
[----:B--2---:R-:W-:-:S07]  /*5fd0*/  SHF.L.U32 R3, R0, 0x1f, RZ ;  /* 0x0000001f00037819 */ /* 0x004fce00000006ff */
.L_x_80:
[----:B-1----:R1:W2:Y:S02]  /*5fe0*/  SYNCS.PHASECHK.TRANS64.TRYWAIT P0, [R2+URZ+0x98], R3 ;  /* 0x00009803020075a7 */ /* 0x0022a400080011ff */
[----:B--2---:R-:W-:Y:S05]  /*5ff0*/  @!P0 NANOSLEEP.SYNCS 0x989680 ;  /* 0x009896800000895d */ /* 0x004fea0003900000 */
[----:B------:R-:W2:Y:S02]  /*6000*/  @!P0 SYNCS.PHASECHK.TRANS64 P0, [R2+URZ+0x98], R3 ;  /* 0x00009803020085a7 */ /* 0x000ea400080010ff */
[----:B--2---:R-:W-:Y:S05]  /*6010*/  @P0 EXIT ;  /* 0x000000000000094d */ /* 0x004fea0003800000 */
[----:B------:R-:W-:Y:S05]  /*6020*/  BRA `(.L_x_80) ;  /* 0xfffffffc00ec7947 */ /* 0x000fea000383ffff */
.L_x_61:
[----:B------:R-:W-:-:S06]  /*6030*/  UISETP.GE.AND UP0, UPT, UR18, 0x4, UPT ;  /* 0x000000041200788c */ /* 0x000fcc000bf06270 */
[----:B------:R-:W-:-:S13]  /*6040*/  PLOP3.LUT P0, PT, PT, PT, UP0, 0x80, 0x8 ;  /* 0x000000000008781c */ /* 0x000fda0003f0f008 */
[----:B-1----:R-:W-:Y:S05]  /*6050*/  @!P0 EXIT ;  /* 0x000000000000894d */ /* 0x002fea0003800000 */
[----:B------:R-:W1:Y:S08]  /*6060*/  S2UR UR4, SR_CgaCtaId ;  /* 0x00000000000479c3 */ /* 0x000e700000008800 */
[----:B------:R-:W-:Y:S01]  /*6070*/  BAR.SYNC.DEFER_BLOCKING 0x6, 0xa0 ;  /* 0x0182800000007b1d */ /* 0x000fe20000010000 */
[C---:B------:R-:W-:Y:S01]  /*6080*/  IMAD.SHL.U32 R0, R68.reuse, 0x10, RZ ;  /* 0x0000001044007824 */ /* 0x040fe200078e00ff */
[C---:B------:R-:W-:Y:S01]  /*6090*/  SHF.L.U32 R23, R68.reuse, 0x10, RZ ;  /* 0x0000001044177819 */ /* 0x040fe200000006ff */
[C---:B------:R-:W-:Y:S01]  /*60a0*/  IMAD.SHL.U32 R67, R68.reuse, 0x2, RZ ;  /* 0x0000000244437824 */ /* 0x040fe200078e00ff */
[----:B------:R-:W-:Y:S01]  /*60b0*/  LOP3.LUT R69, R68, 0x60, RZ, 0xc0, !PT ;  /* 0x0000006044457812 */ /* 0x000fe200078ec0ff */
[----:B------:R-:W-:Y:S01]  /*60c0*/  USHF.R.S32.HI UR53, URZ, 0x1f, UR5 ;  /* 0x0000001fff357899 */ /* 0x000fe20008011405 */
[----:B------:R-:W-:Y:S01]  /*60d0*/  LOP3.LUT R4, R0, 0x60, RZ, 0xc0, !PT ;  /* 0x0000006000047812 */ /* 0x000fe200078ec0ff */
[----:B------:R-:W-:Y:S01]  /*60e0*/  UMOV UR48, 0x400 ;  /* 0x0000040000307882 */ /* 0x000fe20000000000 */
[----:B------:R-:W2:Y:S01]  /*60f0*/  LDC.64 R60, c[0x0][0x8b0] ;  /* 0x00022c00ff3c7b82 */ /* 0x000ea20000000a00 */
[----:B------:R-:W3:Y:S01]  /*6100*/  LDCU.64 UR6, c[0x0][0x890] ;  /* 0x00011200ff0677ac */ /* 0x000ee20008000a00 */
[----:B------:R-:W-:Y:S01]  /*6110*/  LOP3.LUT R67, R4, 0xc, R67, 0xf8, !PT ;  /* 0x0000000c04437812 */ /* 0x000fe200078ef843 */
[----:B------:R-:W-:Y:S01]  /*6120*/  IMAD.MOV.U32 R22, RZ, RZ, RZ ;  /* 0x000000ffff167224 */ /* 0x000fe200078e00ff */
[----:B------:R-:W-:Y:S01]  /*6130*/  MOV R65, RZ ;  /* 0x000000ff00417202 */ /* 0x000fe20000000f00 */
[----:B------:R-:W-:Y:S01]  /*6140*/  ULEA.HI UR53, UR53, UR5, URZ, 0x7 ;  /* 0x0000000535357291 */ /* 0x000fe2000f8f38ff */
[----:B------:R-:W-:Y:S01]  /*6150*/  LOP3.LUT R67, R67, 0x790, R0, 0xf8, !PT ;  /* 0x0000079043437812 */ /* 0x000fe200078ef800 */
[----:B------:R-:W-:Y:S01]  /*6160*/  IMAD.MOV.U32 R66, RZ, RZ, RZ ;  /* 0x000000ffff427224 */ /* 0x000fe200078e00ff */
[----:B------:R-:W4:Y:S01]  /*6170*/  LDC.64 R42, c[0x0][0x8a8] ;  /* 0x00022a00ff2a7b82 */ /* 0x000f220000000a00 */
[C---:B------:R-:W-:Y:S01]  /*6180*/  LOP3.LUT R0, R68.reuse, 0x2, RZ, 0xc0, !PT ;  /* 0x0000000244007812 */ /* 0x040fe200078ec0ff */
[----:B------:R-:W2:Y:S01]  /*6190*/  LDCU.64 UR56, c[0x0][0x348] ;  /* 0x00006900ff3877ac */ /* 0x000ea20008000a00 */
[----:B------:R-:W-:-:S02]  /*61a0*/  LOP3.LUT R68, R68, 0x4, RZ, 0xc0, !PT ;  /* 0x0000000444447812 */ /* 0x000fc400078ec0ff */
[----:B------:R-:W-:Y:S01]  /*61b0*/  LOP3.LUT R23, R23, 0x600000, RZ, 0xc0, !PT ;  /* 0x0060000017177812 */ /* 0x000fe200078ec0ff */
[----:B------:R-:W2:Y:S01]  /*61c0*/  LDCU UR45, c[0x0][0xb0c] ;  /* 0x00016180ff2d77ac */ /* 0x000ea20008000800 */
[----:B-1----:R-:W-:Y:S01]  /*61d0*/  ULEA UR48, UR4, UR48, 0x18 ;  /* 0x0000003004307291 */ /* 0x002fe2000f8ec0ff */
[----:B---3--:R-:W-:Y:S01]  /*61e0*/  IMAD.U32 R73, RZ, RZ, UR6 ;  /* 0x00000006ff497e24 */ /* 0x008fe2000f8e00ff */
[----:B------:R-:W1:Y:S01]  /*61f0*/  LDCU UR4, c[0x0][0x370] ;  /* 0x00006e00ff0477ac */ /* 0x000e620008000800 */
[----:B------:R-:W-:Y:S01]  /*6200*/  IMAD.U32 R72, RZ, RZ, UR7 ;  /* 0x00000007ff487e24 */ /* 0x000fe2000f8e00ff */
[----:B------:R-:W3:Y:S05]  /*6210*/  LDCU UR38, c[0x0][0xb30] ;  /* 0x00016600ff2677ac */ /* 0x000eea0008000800 */
[----:B------:R-:W3:Y:S01]  /*6220*/  LDS R2, [UR48+0x100] ;  /* 0x00010030ff027984 */ /* 0x000ee20008000800 */
[----:B------:R-:W2:Y:S01]  /*6230*/  LDCU.64 UR58, c[0x0][0x888] ;  /* 0x00011100ff3a77ac */ /* 0x000ea20008000a00 */
[----:B------:R-:W2:Y:S01]  /*6240*/  LDCU.64 UR46, c[0x0][0xb28] ;  /* 0x00016500ff2e77ac */ /* 0x000ea20008000a00 */
[----:B------:R-:W2:Y:S01]  /*6250*/  LDCU.128 UR60, c[0x0][0xb10] ;  /* 0x00016200ff3c77ac */ /* 0x000ea20008000c00 */
[----:B-1----:R-:W-:Y:S01]  /*6260*/  IMAD.U32 R74, RZ, RZ, UR4 ;  /* 0x00000004ff4a7e24 */ /* 0x002fe2000f8e00ff */
[----:B------:R-:W-:Y:S01]  /*6270*/  UIADD3 UR4, UPT, UPT, UR48, 0x200, URZ ;  /* 0x0000020030047890 */ /* 0x000fe2000fffe0ff */
[----:B------:R-:W1:Y:S05]  /*6280*/  LDCU UR55, c[0x0][0x374] ;  /* 0x00006e80ff3777ac */ /* 0x000e6a0008000800 */
[----:B------:R-:W-:Y:S01]  /*6290*/  IMAD.U32 R62, RZ, RZ, UR4 ;  /* 0x00000004ff3e7e24 */ /* 0x000fe2000f8e00ff */
[----:B------:R-:W-:Y:S01]  /*62a0*/  USHF.R.S32.HI UR53, URZ, 0x7, UR53 ;  /* 0x00000007ff357899 */ /* 0x000fe20008011435 */
[----:B------:R-:W-:Y:S01]  /*62b0*/  UMOV UR54, URZ ;  /* 0x000000ff00367c82 */ /* 0x000fe20008000000 */
[----:B------:R-:W-:-:S02]  /*62c0*/  UMOV UR51, URZ ;  /* 0x000000ff00337c82 */ /* 0x000fc40008000000 */
[----:B------:R-:W-:-:S05]  /*62d0*/  LEA R67, R67, R62, 0x2 ;  /* 0x0000003e43437211 */ /* 0x000fca00078e10ff */
[--C-:B------:R-:W-:Y:S02]  /*62e0*/  IMAD R77, R0, -0x10, R67.reuse ;  /* 0xfffffff0004d7824 */ /* 0x100fe400078e0243 */
[----:B------:R-:W-:Y:S01]  /*62f0*/  IMAD R76, R68, -0x10, R67 ;  /* 0xfffffff0444c7824 */ /* 0x000fe200078e0243 */
[C---:B---3--:R-:W-:Y:S02]  /*6300*/  IADD3 R3, PT, PT, R2.reuse, 0x80, RZ ;  /* 0x0000008002037810 */ /* 0x048fe40007ffe0ff */
[----:B------:R-:W-:Y:S02]  /*6310*/  LOP3.LUT R2, R2, 0xffff, RZ, 0xc0, !PT ;  /* 0x0000ffff02027812 */ /* 0x000fe400078ec0ff */
[----:B------:R-:W-:-:S05]  /*6320*/  LOP3.LUT R3, R3, 0xffff, RZ, 0xc0, !PT ;  /* 0x0000ffff03037812 */ /* 0x000fca00078ec0ff */
[----:B-12-4-:R3:W-:Y:S02]  /*6330*/  STL.64 [R1], R2 ;  /* 0x0000000201007387 */ /* 0x0167e40000100a00 */
.L_x_156:
[----:B---3--:R-:W-:Y:S04]  /*6340*/  SHF.L.U32 R3, R65, 0x1f, RZ ;  /* 0x0000001f41037819 */ /* 0x008fe800000006ff */
[----:B-1----:R-:W1:Y:S02]  /*6350*/  SYNCS.PHASECHK.TRANS64.TRYWAIT P0, [UR48+0xb0], R3 ;  /* 0x0000b003ff0075a7 */ /* 0x002e640008001130 */
[----:B-12---:R-:W-:Y:S05]  /*6360*/  @!P0 BRA `(.L_x_81) ;  /* 0x0000006800788947 */ /* 0x006fea0003800000 */
.L_x_214:
[----:B------:R-:W2:Y:S01]  /*6370*/  LDS.128 R4, [UR48+0xf0] ;  /* 0x0000f030ff047984 */ /* 0x000ea20008000c00 */
[----:B------:R-:W-:Y:S01]  /*6380*/  UIADD3 UR4, UPT, UPT, UR48, 0xb8, URZ ;  /* 0x000000b830047890 */ /* 0x000fe2000fffe0ff */
[----:B------:R-:W-:Y:S01]  /*6390*/  IMAD R2, R22, 0x4, R1 ;  /* 0x0000000416027824 */ /* 0x000fe200078e0201 */
[----:B------:R-:W-:Y:S02]  /*63a0*/  UISETP.GE.AND UP0, UPT, UR39, 0x1, UPT ;  /* 0x000000012700788c */ /* 0x000fe4000bf06270 */
[----:B------:R-:W-:Y:S01]  /*63b0*/  UPRMT UR4, URZ, 0x654, UR4 ;  /* 0x00000654ff047896 */ /* 0x000fe20008000004 */
[----:B------:R-:W-:Y:S01]  /*63c0*/  @!PT LDS RZ, [RZ] ;  /* 0x00000000fffff984 */ /* 0x000fe20000000800 */
[----:B------:R-:W-:Y:S01]  /*63d0*/  @!PT LDS RZ, [RZ] ;  /* 0x00000000fffff984 */ /* 0x000fe20000000800 */
[----:B------:R-:W-:Y:S01]  /*63e0*/  @!PT LDS RZ, [RZ] ;  /* 0x00000000fffff984 */ /* 0x000fe20000000800 */
[----:B------:R-:W-:Y:S01]  /*63f0*/  @!PT LDS RZ, [RZ] ;  /* 0x00000000fffff984 */ /* 0x000fe20000000800 */
[----:B------:R3:W-:Y:S06]  /*6400*/  MEMBAR.ALL.CTA ;  /* 0x0000000000007992 */ /* 0x0007ec0000008000 */
[----:B---3--:R-:W3:Y:S02]  /*6410*/  FENCE.VIEW.ASYNC.S ;  /* 0x00000000000073c6 */ /* 0x008ee40000000000 */
[----:B---3--:R-:W-:Y:S06]  /*6420*/  SYNCS.ARRIVE.TRANS64.RED.A1T0 RZ, [UR4], RZ ;  /* 0x000000ffffff79a7 */ /* 0x008fec0008100404 */
[----:B------:R-:W5:Y:S01]  /*6430*/  LDL R2, [R2] ;  /* 0x0000000002027983 */ /* 0x000f620000100800 */
[----:B--2---:R-:W-:Y:S11]  /*6440*/  LOP3.LUT P0, RZ, R6, 0x1, RZ, 0xc0, !PT ;  /* 0x0000000106ff7812 */ /* 0x004ff6000780c0ff */
[----:B------:R-:W-:Y:S02]  /*6450*/  @!UPT UIADD3 URZ, UPT, UPT, URZ, URZ, URZ ;  /* 0x000000fffffff290 */ /* 0x000fe4000fffe0ff */
[----:B------:R-:W-:Y:S01]  /*6460*/  VOTEU.ANY UP1, P0 ;  /* 0x0000000000ff7886 */ /* 0x000fe20000020100 */
[----:B------:R-:W-:Y:S01]  /*6470*/  PLOP3.LUT P0, PT, PT, PT, UP1, 0x80, 0x8 ;  /* 0x000000000008781c */ /* 0x000fe20003f0f018 */
[----:B------:R-:W-:Y:S06]  /*6480*/  UP2UR UR4, UPR, URZ, 0x2 ;  /* 0x00000002ff047883 */ /* 0x000fec0008000000 */
[----:B------:R-:W-:Y:S06]  /*6490*/  IMAD.U32 R80, RZ, RZ, UR4 ;  /* 0x00000004ff507e24 */ /* 0x000fec000f8e00ff */
[----:B-1----:R-:W-:Y:S02]  /*64a0*/  @P0 MOV R3, R4 ;  /* 0x0000000400030202 */ /* 0x002fe40000000f00 */
[----:B------:R-:W-:Y:S02]  /*64b0*/  @P0 LOP3.LUT R0, R5, 0xffff, RZ, 0xc0, !PT ;  /* 0x0000ffff05000812 */ /* 0x000fe400078ec0ff */
[----:B------:R-:W-:Y:S01]  /*64c0*/  @P0 R2UR UR5, R3 ;  /* 0x00000000030502ca */ /* 0x000fe200000e0000 */
[----:B------:R-:W-:Y:S01]  /*64d0*/  IMAD.U32 R3, RZ, RZ, UR53 ;  /* 0x00000035ff037e24 */ /* 0x000fe2000f8e00ff */
[----:B------:R-:W-:Y:S04]  /*64e0*/  @P0 R2UR UR4, R0 ;  /* 0x00000000000402ca */ /* 0x000fe800000e0000 */
[----:B------:R-:W-:Y:S07]  /*64f0*/  IABS R0, R3 ;  /* 0x0000000300007213 */ /* 0x000fee0000000000 */
[----:B------:R-:W-:Y:S02]  /*6500*/  @UP1 UMOV UR37, UR5 ;  /* 0x0000000500251c82 */ /* 0x000fe40008000000 */
[----:B------:R-:W-:Y:S01]  /*6510*/  @UP1 UMOV UR36, UR4 ;  /* 0x0000000400241c82 */ /* 0x000fe20008000000 */
[----:B------:R-:W-:Y:S05]  /*6520*/  BRA.U !UP0, `(.L_x_82) ;  /* 0x0000000108d07547 */ /* 0x000fea000b800000 */
[----:B------:R-:W1:Y:S01]  /*6530*/  LDCU UR14, c[0x0][0xb20] ;  /* 0x00016400ff0e77ac */ /* 0x000e620008000800 */
[----:B------:R-:W-:Y:S01]  /*6540*/  R2UR UR9, R74 ;  /* 0x000000004a0972ca */ /* 0x000fe200000e0000 */
[----:B------:R-:W-:Y:S02]  /*6550*/  UIMAD.WIDE.U32 UR4, UR55, UR63, URZ ;  /* 0x0000003f370472a5 */ /* 0x000fe4000f8e00ff */
[----:B------:R-:W-:Y:S02]  /*6560*/  UIMAD.WIDE.U32 UR10, UR36, UR63, URZ ;  /* 0x0000003f240a72a5 */ /* 0x000fe4000f8e00ff */
[----:B------:R-:W-:Y:S02]  /*6570*/  UISETP.NE.AND UP0, UPT, UR62, 0x1, UPT ;  /* 0x000000013e00788c */ /* 0x000fe4000bf05270 */
[----:B------:R-:W-:Y:S02]  /*6580*/  UISETP.NE.AND UP1, UPT, UR45, 0x1, UPT ;  /* 0x000000012d00788c */ /* 0x000fe4000bf25270 */
[----:B------:R-:W-:Y:S04]  /*6590*/  UISETP.NE.AND UP2, UPT, UR39, 0x1, UPT ;  /* 0x000000012700788c */ /* 0x000fe8000bf45270 */
[----:B------:R-:W-:Y:S02]  /*65a0*/  UIMAD.WIDE.U32 UR6, UR9, UR60, URZ ;  /* 0x0000003c090672a5 */ /* 0x000fe4000f8e00ff */
[----:B------:R-:W-:Y:S01]  /*65b0*/  UIMAD.WIDE.U32 UR12, UR37, UR60, URZ ;  /* 0x0000003c250c72a5 */ /* 0x000fe2000f8e00ff */
[----:B------:R-:W-:Y:S02]  /*65c0*/  UMOV UR4, UR5 ;  /* 0x0000000500047c82 */ /* 0x000fe40008000000 */
[----:B-1----:R-:W-:Y:S02]  /*65d0*/  USHF.R.U32.HI UR8, URZ, UR14, UR4 ;  /* 0x0000000eff087299 */ /* 0x002fe40008011604 */
[----:B------:R-:W-:Y:S01]  /*65e0*/  UMOV UR6, UR11 ;  /* 0x0000000b00067c82 */ /* 0x000fe20008000000 */
[----:B------:R-:W-:Y:S02]  /*65f0*/  UMOV UR4, UR7 ;  /* 0x0000000700047c82 */ /* 0x000fe40008000000 */
[----:B------:R-:W-:Y:S02]  /*6600*/  USHF.R.U32.HI UR5, URZ, UR61, UR4 ;  /* 0x0000003dff057299 */ /* 0x000fe40008011604 */
[----:B------:R-:W-:Y:S02]  /*6610*/  USEL UR4, UR55, UR8, !UP0 ;  /* 0x0000000837047287 */ /* 0x000fe4000c000000 */
[----:B------:R-:W-:Y:S02]  /*6620*/  USHF.R.U32.HI UR8, URZ, UR14, UR6 ;  /* 0x0000000eff087299 */ /* 0x000fe40008011606 */
[----:B------:R-:W-:Y:S02]  /*6630*/  UIMAD.WIDE.U32 UR6, UR4, UR46, URZ ;  /* 0x0000002e040672a5 */ /* 0x000fe4000f8e00ff */
[----:B------:R-:W-:Y:S02]  /*6640*/  USEL UR9, UR9, UR5, !UP1 ;  /* 0x0000000509097287 */ /* 0x000fe4000c800000 */
[----:B------:R-:W-:Y:S02]  /*6650*/  USEL UR8, UR36, UR8, !UP0 ;  /* 0x0000000824087287 */ /* 0x000fe4000c000000 */
[----:B------:R-:W-:Y:S01]  /*6660*/  UIMAD.WIDE.U32 UR10, UR9, UR46, URZ ;  /* 0x0000002e090a72a5 */ /* 0x000fe2000f8e00ff */
[----:B------:R-:W-:Y:S01]  /*6670*/  UMOV UR6, UR7 ;  /* 0x0000000700067c82 */ /* 0x000fe20008000000 */
[----:B------:R-:W-:Y:S01]  /*6680*/  UMOV UR5, UR13 ;  /* 0x0000000d00057c82 */ /* 0x000fe20008000000 */
[----:B------:R-:W-:Y:S02]  /*6690*/  @UP2 USHF.R.U32.HI UR4, URZ, UR47, UR6 ;  /* 0x0000002fff042299 */ /* 0x000fe40008011606 */
[----:B------:R-:W-:Y:S02]  /*66a0*/  USHF.R.U32.HI UR5, URZ, UR61, UR5 ;  /* 0x0000003dff057299 */ /* 0x000fe40008011605 */
[----:B------:R-:W-:Y:S02]  /*66b0*/  UIMAD UR4, UR39, UR4, URZ ;  /* 0x00000004270472a4 */ /* 0x000fe4000f8e02ff */
[----:B------:R-:W-:Y:S02]  /*66c0*/  USEL UR5, UR37, UR5, !UP1 ;  /* 0x0000000525057287 */ /* 0x000fe4000c800000 */
[----:B------:R-:W-:Y:S01]  /*66d0*/  UISETP.GE.AND UP0, UPT, UR8, UR4, UPT ;  /* 0x000000040800728c */ /* 0x000fe2000bf06270 */
[----:B------:R-:W-:Y:S01]  /*66e0*/  UMOV UR6, UR11 ;  /* 0x0000000b00067c82 */ /* 0x000fe20008000000 */
[----:B------:R-:W-:Y:S02]  /*66f0*/  UIMAD.WIDE.U32 UR10, UR8, UR46, URZ ;  /* 0x0000002e080a72a5 */ /* 0x000fe4000f8e00ff */
[----:B------:R-:W-:Y:S04]  /*6700*/  @UP2 USHF.R.U32.HI UR9, URZ, UR47, UR6 ;  /* 0x0000002fff092299 */ /* 0x000fe80008011606 */
[----:B------:R-:W-:Y:S01]  /*6710*/  UIMAD UR6, UR39, UR9, URZ ;  /* 0x00000009270672a4 */ /* 0x000fe2000f8e02ff */
[----:B------:R-:W-:Y:S03]  /*6720*/  UMOV UR4, UR11 ;  /* 0x0000000b00047c82 */ /* 0x000fe60008000000 */
[----:B------:R-:W-:Y:S02]  /*6730*/  UISETP.GE.OR UP0, UPT, UR5, UR6, UP0 ;  /* 0x000000060500728c */ /* 0x000fe40008706670 */
[----:B------:R-:W-:Y:S02]  /*6740*/  USHF.R.U32.HI UR4, URZ, UR47, UR4 ;  /* 0x0000002fff047299 */ /* 0x000fe40008011604 */
[----:B------:R-:W-:Y:S02]  /*6750*/  UIMAD.WIDE.U32 UR6, UR5, UR46, URZ ;  /* 0x0000002e050672a5 */ /* 0x000fe4000f8e00ff */
[----:B------:R-:W-:Y:S02]  /*6760*/  USEL UR11, UR8, UR4, !UP2 ;  /* 0x00000004080b7287 */ /* 0x000fe4000d000000 */
[----:B------:R-:W-:Y:S02]  /*6770*/  UIADD3 UR6, UPT, UPT, -UR5, URZ, URZ ;  /* 0x000000ff05067290 */ /* 0x000fe4000fffe1ff */
[----:B------:R-:W-:Y:S02]  /*6780*/  UIADD3 UR10, UPT, UPT, -UR11, URZ, URZ ;  /* 0x000000ff0b0a7290 */ /* 0x000fe4000fffe1ff */
[----:B------:R-:W-:Y:S02]  /*6790*/  UIMAD UR6, UR45, UR6, UR37 ;  /* 0x000000062d0672a4 */ /* 0x000fe4000f8e0225 */
[----:B------:R-:W-:Y:S01]  /*67a0*/  UIMAD UR10, UR39, UR10, UR8 ;  /* 0x0000000a270a72a4 */ /* 0x000fe2000f8e0208 */
[----:B------:R-:W-:Y:S01]  /*67b0*/  @!UP0 UMOV UR4, UR7 ;  /* 0x0000000700048c82 */ /* 0x000fe20008000000 */
[----:B------:R-:W-:Y:S02]  /*67c0*/  UIADD3 UR7, UPT, UPT, -UR8, URZ, URZ ;  /* 0x000000ff08077290 */ /* 0x000fe4000fffe1ff */
[----:B------:R-:W-:Y:S04]  /*67d0*/  @!UP0 USHF.R.U32.HI UR4, URZ, UR47, UR4 ;  /* 0x0000002fff048299 */ /* 0x000fe80008011604 */
[----:B------:R-:W-:Y:S04]  /*67e0*/  @!UP0 USEL UR4, UR5, UR4, !UP2 ;  /* 0x0000000405048287 */ /* 0x000fe8000d000000 */
[----:B------:R-:W-:Y:S02]  /*67f0*/  @!UP0 UIMAD UR9, UR9, UR10, UR4 ;  /* 0x0000000a090982a4 */ /* 0x000fe4000f8e0204 */
[----:B------:R-:W-:Y:S02]  /*6800*/  @!UP0 UIADD3 UR10, UPT, UPT, UR11, -UR4, URZ ;  /* 0x800000040b0a8290 */ /* 0x000fe4000fffe0ff */
[----:B------:R-:W-:Y:S02]  /*6810*/  UIMAD UR4, UR62, UR7, UR36 ;  /* 0x000000073e0472a4 */ /* 0x000fe4000f8e0224 */
[----:B------:R-:W-:Y:S03]  /*6820*/  @!UP0 UIMAD UR8, UR10, UR39, UR5 ;  /* 0x000000270a0882a4 */ /* 0x000fe6000f8e0205 */
[----:B------:R-:W-:Y:S02]  /*6830*/  @!UP0 UMOV UR5, UR9 ;  /* 0x0000000900058c82 */ /* 0x000fe40008000000 */
[----:B------:R-:W-:Y:S02]  /*6840*/  UIMAD UR37, UR5, UR45, UR6 ;  /* 0x0000002d052572a4 */ /* 0x000fe4000f8e0206 */
[----:B------:R-:W-:Y:S11]  /*6850*/  UIMAD UR36, UR8, UR62, UR4 ;  /* 0x0000003e082472a4 */ /* 0x000ff6000f8e0204 */
[----:B------:R-:W-:Y:S01]  /*6860*/  @!UPT UIADD3 URZ, UPT, UPT, URZ, URZ, URZ ;  /* 0x000000fffffff290 */ /* 0x000fe2000fffe0ff */
.L_x_82:
[----:B------:R-:W1:Y:S01]  /*6870*/  LDCU UR11, c[0x0][0x388] ;  /* 0x00007100ff0b77ac */ /* 0x000e620008000800 */
[----:B------:R-:W-:Y:S01]  /*6880*/  R2UR UR6, R0 ;  /* 0x00000000000672ca */ /* 0x000fe200000e0000 */
[----:B------:R-:W-:Y:S01]  /*6890*/  BSSY.RECONVERGENT B6, `(.L_x_83) ;  /* 0x0000076000067945 */ /* 0x000fe20003800200 */
[----:B------:R-:W-:Y:S01]  /*68a0*/  IABS R3, R3 ;  /* 0x0000000300037213 */ /* 0x000fe20000000000 */
[----:B------:R-:W-:Y:S01]  /*68b0*/  USHF.L.U32 UR42, UR24, 0x7, URZ ;  /* 0x00000007182a7899 */ /* 0x000fe200080006ff */
[----:B------:R-:W-:Y:S02]  /*68c0*/  @P0 SHF.R.U32.HI R4, RZ, 0x10, R5 ;  /* 0x00000010ff040819 */ /* 0x000fe40000011605 */
[----:B------:R-:W-:Y:S01]  /*68d0*/  R2UR UR16, R78 ;  /* 0x000000004e1072ca */ /* 0x000fe200000e0000 */
[----:B------:R-:W-:Y:S01]  /*68e0*/  IMAD.MOV R3, RZ, RZ, -R3 ;  /* 0x000000ffff037224 */ /* 0x000fe200078e0a03 */
[----:B------:R-:W-:Y:S02]  /*68f0*/  @P0 R2UR UR16, R4 ;  /* 0x00000000041002ca */ /* 0x000fe400000e0000 */
[----:B------:R-:W-:Y:S02]  /*6900*/  LOP3.LUT P0, RZ, R62, 0x1b0, RZ, 0xc0, !PT ;  /* 0x000001b03eff7812 */ /* 0x000fe4000780c0ff */
[----:B------:R-:W-:Y:S01]  /*6910*/  R2UR UR9, R3 ;  /* 0x00000000030972ca */ /* 0x000fe200000e0000 */
[----:B------:R-:W2:Y:S08]  /*6920*/  I2F.RP R9, UR6 ;  /* 0x0000000600097d06 */ /* 0x000eb00008209400 */
[----:B------:R-:W-:Y:S02]  /*6930*/  IMAD.U32 R78, RZ, RZ, UR16 ;  /* 0x00000010ff4e7e24 */ /* 0x000fe4000f8e00ff */
[----:B--2---:R-:W2:Y:S02]  /*6940*/  MUFU.RCP R0, R9 ;  /* 0x0000000900007308 */ /* 0x004ea40000001000 */
[----:B--2---:R-:W-:Y:S08]  /*6950*/  VIADD R8, R0, 0xffffffe ;  /* 0x0ffffffe00087836 */ /* 0x004ff00000000000 */
[----:B------:R-:W2:Y:S02]  /*6960*/  F2I.FTZ.U32.TRUNC.NTZ R0, R8 ;  /* 0x0000000800007305 */ /* 0x000ea4000021f000 */
[----:B--2---:R-:W-:Y:S01]  /*6970*/  R2UR UR5, R0 ;  /* 0x00000000000572ca */ /* 0x004fe200000e0000 */
[----:B------:R-:W-:Y:S05]  /*6980*/  IMAD.U32 R0, RZ, RZ, UR20 ;  /* 0x00000014ff007e24 */ /* 0x000fea000f8e00ff */
[----:B------:R-:W-:Y:S04]  /*6990*/  IABS R0, R0 ;  /* 0x0000000000007213 */ /* 0x000fe80000000000 */
[----:B------:R-:W-:Y:S01]  /*69a0*/  R2UR UR8, R0 ;  /* 0x00000000000872ca */ /* 0x000fe200000e0000 */
[----:B-1----:R-:W-:Y:S02]  /*69b0*/  IMAD.U32 R0, RZ, RZ, UR11 ;  /* 0x0000000bff007e24 */ /* 0x002fe4000f8e00ff */
[----:B------:R-:W-:Y:S03]  /*69c0*/  UIADD3 UR4, UPT, UPT, URZ, -UR5, URZ ;  /* 0x80000005ff047290 */ /* 0x000fe6000fffe0ff */
[----:B------:R-:W-:Y:S01]  /*69d0*/  IABS R9, R0 ;  /* 0x0000000000097213 */ /* 0x000fe20000000000 */
[----:B------:R-:W-:Y:S03]  /*69e0*/  UIMAD UR7, UR4, UR6, URZ ;  /* 0x00000006040772a4 */ /* 0x000fe6000f8e02ff */
[----:B------:R-:W-:Y:S01]  /*69f0*/  UMOV UR4, URZ ;  /* 0x000000ff00047c82 */ /* 0x000fe20008000000 */
[----:B------:R-:W1:Y:S01]  /*6a00*/  I2F.RP R0, R9 ;  /* 0x0000000900007306 */ /* 0x000e620000209400 */
[----:B------:R-:W-:Y:S07]  /*6a10*/  UIMAD.WIDE.U32 UR4, UR5, UR7, UR4 ;  /* 0x00000007050472a5 */ /* 0x000fee000f8e0004 */
[----:B------:R-:W-:Y:S02]  /*6a20*/  UMOV UR4, UR5 ;  /* 0x0000000500047c82 */ /* 0x000fe40008000000 */
[----:B------:R-:W-:Y:S01]  /*6a30*/  UIMAD.WIDE.U32 UR4, UR4, UR8, URZ ;  /* 0x00000008040472a5 */ /* 0x000fe2000f8e00ff */
[----:B-1----:R-:W1:Y:S06]  /*6a40*/  MUFU.RCP R0, R0 ;  /* 0x0000000000007308 */ /* 0x002e6c0000001000 */
[----:B------:R-:W-:Y:S02]  /*6a50*/  UMOV UR43, UR5 ;  /* 0x00000005002b7c82 */ /* 0x000fe40008000000 */
[----:B------:R-:W-:Y:S04]  /*6a60*/  UIMAD UR4, UR43, UR9, UR8 ;  /* 0x000000092b0472a4 */ /* 0x000fe8000f8e0208 */
[----:B------:R-:W-:Y:S01]  /*6a70*/  UISETP.GT.U32.AND UP0, UPT, UR6, UR4, UPT ;  /* 0x000000040600728c */ /* 0x000fe2000bf04070 */
[----:B-1----:R-:W-:Y:S10]  /*6a80*/  VIADD R10, R0, 0xffffffe ;  /* 0x0ffffffe000a7836 */ /* 0x002ff40000000000 */
[----:B------:R-:W-:Y:S02]  /*6a90*/  @!UP0 UIADD3 UR4, UPT, UPT, UR4, -UR6, URZ ;  /* 0x8000000604048290 */ /* 0x000fe4000fffe0ff */
[----:B------:R-:W-:Y:S01]  /*6aa0*/  @!UP0 UIADD3 UR43, UPT, UPT, UR43, 0x1, URZ ;  /* 0x000000012b2b8890 */ /* 0x000fe2000fffe0ff */
[----:B------:R-:W1:Y:S01]  /*6ab0*/  F2I.FTZ.U32.TRUNC.NTZ R11, R10 ;  /* 0x0000000a000b7305 */ /* 0x000e62000021f000 */
[----:B------:R-:W-:Y:S02]  /*6ac0*/  UISETP.GE.U32.AND UP2, UPT, UR4, UR6, UPT ;  /* 0x000000060400728c */ /* 0x000fe4000bf46070 */
[----:B------:R-:W-:Y:S02]  /*6ad0*/  ULOP3.LUT UR4, UR20, UR53, URZ, 0x3c, !UPT ;  /* 0x0000003514047292 */ /* 0x000fe4000f8e3cff */
[----:B------:R-:W-:Y:S02]  /*6ae0*/  UISETP.NE.AND UP0, UPT, UR53, URZ, UPT ;  /* 0x000000ff3500728c */ /* 0x000fe4000bf05270 */
[----:B------:R-:W-:Y:S05]  /*6af0*/  UISETP.GE.AND UP1, UPT, UR4, URZ, UPT ;  /* 0x000000ff0400728c */ /* 0x000fea000bf26270 */
[----:B------:R-:W-:Y:S01]  /*6b00*/  @UP2 UIADD3 UR43, UPT, UPT, UR43, 0x1, URZ ;  /* 0x000000012b2b2890 */ /* 0x000fe2000fffe0ff */
[--C-:B-1----:R-:W-:Y:S02]  /*6b10*/  IMAD.MOV R8, RZ, RZ, -R11.reuse ;  /* 0x000000ffff087224 */ /* 0x102fe400078e0a0b */
[----:B------:R-:W-:Y:S03]  /*6b20*/  IMAD.MOV.U32 R10, RZ, RZ, RZ ;  /* 0x000000ffff0a7224 */ /* 0x000fe600078e00ff */
[----:B------:R-:W-:Y:S01]  /*6b30*/  @!UP1 UIADD3 UR43, UPT, UPT, -UR43, URZ, URZ ;  /* 0x000000ff2b2b9290 */ /* 0x000fe2000fffe1ff */
[----:B------:R-:W-:Y:S01]  /*6b40*/  IMAD R3, R8, R9, RZ ;  /* 0x0000000908037224 */ /* 0x000fe200078e02ff */
[----:B------:R-:W-:Y:S02]  /*6b50*/  UISETP.NE.AND UP1, UPT, UR38, 0x1, UPT ;  /* 0x000000012600788c */ /* 0x000fe4000bf25270 */
[----:B------:R-:W-:Y:S01]  /*6b60*/  @!UP0 ULOP3.LUT UR43, URZ, UR53, URZ, 0x33, !UPT ;  /* 0x00000035ff2b8292 */ /* 0x000fe2000f8e33ff */
[----:B------:R-:W-:Y:S05]  /*6b70*/  IMAD.HI.U32 R11, R11, R3, R10 ;  /* 0x000000030b0b7227 */ /* 0x000fea00078e000a */
[----:B------:R-:W-:Y:S03]  /*6b80*/  MOV R0, UR43 ;  /* 0x0000002b00007c02 */ /* 0x000fe60008000f00 */
[----:B------:R-:W1:Y:S01]  /*6b90*/  @!UP1 LDCU.128 UR12, c[0x0][0xb10] ;  /* 0x00016200ff0c97ac */ /* 0x000e620008000c00 */
[----:B------:R-:W-:Y:S05]  /*6ba0*/  IABS R0, R0 ;  /* 0x0000000000007213 */ /* 0x000fea0000000000 */
[----:B------:R-:W-:Y:S01]  /*6bb0*/  IMAD.HI.U32 R11, R11, R0, RZ ;  /* 0x000000000b0b7227 */ /* 0x000fe200078e00ff */
[----:B------:R-:W2:Y:S03]  /*6bc0*/  @!UP1 LDCU UR10, c[0x0][0xb20] ;  /* 0x00016400ff0a97ac */ /* 0x000ea60008000800 */
[----:B------:R-:W-:Y:S01]  /*6bd0*/  IMAD.MOV R3, RZ, RZ, -R11 ;  /* 0x000000ffff037224 */ /* 0x000fe200078e0a0b */
[----:B------:R-:W3:Y:S03]  /*6be0*/  @!UP1 LDCU UR5, c[0x0][0xb0c] ;  /* 0x00016180ff0597ac */ /* 0x000ee60008000800 */
[C---:B------:R-:W-:Y:S01]  /*6bf0*/  IMAD R0, R9.reuse, R3, R0 ;  /* 0x0000000309007224 */ /* 0x040fe200078e0200 */
[----:B-1----:R-:W-:Y:S04]  /*6c00*/  UIMAD.WIDE.U32 UR6, UR36, UR15, URZ ;  /* 0x0000000f240672a5 */ /* 0x002fe8000f8e00ff */
[----:B------:R-:W-:Y:S01]  /*6c10*/  ISETP.GT.U32.AND P1, PT, R9, R0, PT ;  /* 0x000000000900720c */ /* 0x000fe20003f24070 */
[----:B------:R-:W-:Y:S02]  /*6c20*/  UIMAD.WIDE.U32 UR8, UR37, UR12, URZ ;  /* 0x0000000c250872a5 */ /* 0x000fe4000f8e00ff */
[----:B------:R-:W-:Y:S02]  /*6c30*/  @!UP1 UISETP.NE.AND UP0, UPT, UR14, 0x1, UPT ;  /* 0x000000010e00988c */ /* 0x000fe4000bf05270 */
[----:B------:R-:W-:Y:S01]  /*6c40*/  ULOP3.LUT UR8, UR43, UR11, URZ, 0x3c, !UPT ;  /* 0x0000000b2b087292 */ /* 0x000fe2000f8e3cff */
[----:B------:R-:W-:Y:S02]  /*6c50*/  @!UP1 UMOV UR6, UR7 ;  /* 0x0000000700069c82 */ /* 0x000fe40008000000 */
[----:B------:R-:W-:Y:S01]  /*6c60*/  @!UP1 UMOV UR4, UR9 ;  /* 0x0000000900049c82 */ /* 0x000fe20008000000 */
[----:B--2---:R-:W-:Y:S02]  /*6c70*/  @!UP1 USHF.R.U32.HI UR6, URZ, UR10, UR6 ;  /* 0x0000000aff069299 */ /* 0x004fe40008011606 */
[----:B---3--:R-:W-:Y:S02]  /*6c80*/  @!UP1 UISETP.NE.AND UP2, UPT, UR5, 0x1, UPT ;  /* 0x000000010500988c */ /* 0x008fe4000bf45270 */
[----:B------:R-:W-:Y:S01]  /*6c90*/  @!UP1 USHF.R.U32.HI UR4, URZ, UR13, UR4 ;  /* 0x0000000dff049299 */ /* 0x000fe20008011604 */
[----:B------:R-:W-:Y:S01]  /*6ca0*/  @!P1 IMAD.IADD R0, R0, 0x1, -R9 ;  /* 0x0000000100009824 */ /* 0x000fe200078e0a09 */
[----:B------:R-:W-:Y:S01]  /*6cb0*/  @!UP1 USEL UR6, UR36, UR6, !UP0 ;  /* 0x0000000624069287 */ /* 0x000fe2000c000000 */
[----:B------:R-:W-:Y:S01]  /*6cc0*/  @!P1 IADD3 R11, PT, PT, R11, 0x1, RZ ;  /* 0x000000010b0b9810 */ /* 0x000fe20007ffe0ff */
[----:B------:R-:W-:Y:S02]  /*6cd0*/  @!UP1 USEL UR7, UR37, UR4, !UP2 ;  /* 0x0000000425079287 */ /* 0x000fe4000d000000 */
[----:B------:R-:W-:Y:S01]  /*6ce0*/  UISETP.GE.AND UP0, UPT, UR8, URZ, UPT ;  /* 0x000000ff0800728c */ /* 0x000fe2000bf06270 */
[----:B------:R-:W-:Y:S01]  /*6cf0*/  ISETP.GE.U32.AND P2, PT, R0, R9, PT ;  /* 0x000000090000720c */ /* 0x000fe20003f46070 */
[----:B------:R-:W-:Y:S02]  /*6d00*/  UISETP.NE.AND UP2, UPT, UR11, URZ, UPT ;  /* 0x000000ff0b00728c */ /* 0x000fe4000bf45270 */
[----:B------:R-:W-:Y:S02]  /*6d10*/  @!UP1 UIADD3 UR4, UPT, UPT, -UR7, UR6, URZ ;  /* 0x0000000607049290 */ /* 0x000fe4000fffe1ff */
[----:B------:R-:W-:Y:S02]  /*6d20*/  @!UP1 UIADD3 UR6, UPT, UPT, UR7, -UR6, URZ ;  /* 0x8000000607069290 */ /* 0x000fe4000fffe0ff */
[----:B------:R-:W-:Y:S02]  /*6d30*/  @!UP1 UIMAD UR37, UR4, UR5, UR37 ;  /* 0x00000005042592a4 */ /* 0x000fe4000f8e0225 */
[----:B------:R-:W-:Y:S02]  /*6d40*/  UIADD3 UR4, UPT, UPT, -UR43, URZ, URZ ;  /* 0x000000ff2b047290 */ /* 0x000fe4000fffe1ff */
[----:B------:R-:W-:Y:S02]  /*6d50*/  @!UP1 UIMAD UR36, UR6, UR14, UR36 ;  /* 0x0000000e062492a4 */ /* 0x000fe4000f8e0224 */
[----:B------:R-:W-:Y:S01]  /*6d60*/  UIMAD UR5, UR53, UR4, UR20 ;  /* 0x00000004350572a4 */ /* 0x000fe2000f8e0214 */
[----:B------:R-:W-:Y:S03]  /*6d70*/  @P2 VIADD R11, R11, 0x1 ;  /* 0x000000010b0b2836 */ /* 0x000fe60000000000 */
[----:B------:R-:W-:Y:S02]  /*6d80*/  USHF.L.U32 UR52, UR5, 0x7, URZ ;  /* 0x0000000705347899 */ /* 0x000fe400080006ff */
[----:B------:R-:W-:Y:S11]  /*6d90*/  R2UR UR44, R11 ;  /* 0x000000000b2c72ca */ /* 0x000ff600000e0000 */
[----:B------:R-:W-:Y:S02]  /*6da0*/  @!UPT UIADD3 URZ, UPT, UPT, URZ, URZ, URZ ;  /* 0x000000fffffff290 */ /* 0x000fe4000fffe0ff */
[----:B------:R-:W-:Y:S02]  /*6db0*/  @!UP0 UIADD3 UR44, UPT, UPT, -UR44, URZ, URZ ;  /* 0x000000ff2c2c8290 */ /* 0x000fe4000fffe1ff */
[----:B------:R-:W-:Y:S04]  /*6dc0*/  @!UP2 ULOP3.LUT UR44, URZ, UR11, URZ, 0x33, !UPT ;  /* 0x0000000bff2ca292 */ /* 0x000fe8000f8e33ff */
[----:B------:R-:W-:Y:S04]  /*6dd0*/  UIADD3 UR4, UPT, UPT, -UR44, URZ, URZ ;  /* 0x000000ff2c047290 */ /* 0x000fe8000fffe1ff */
[----:B------:R-:W-:Y:S01]  /*6de0*/  UIMAD UR43, UR11, UR4, UR43 ;  /* 0x000000040b2b72a4 */ /* 0x000fe2000f8e022b */
[----:B------:R-:W-:Y:S11]  /*6df0*/  @!P0 BRA `(.L_x_84) ;  /* 0x00000000007c8947 */ /* 0x000ff60003800000 */
[----:B------:R-:W1:Y:S01]  /*6e00*/  LDCU.64 UR8, c[0x4][0x80] ;  /* 0x01001000ff0877ac */ /* 0x000e620008000a00 */
[----:B------:R-:W-:Y:S01]  /*6e10*/  MOV R16, 0x0 ;  /* 0x0000000000107802 */ /* 0x000fe20000000f00 */
[----:B------:R-:W-:Y:S02]  /*6e20*/  HFMA2 R12, -RZ, RZ, 0, 5.9604644775390625e-08 ;  /* 0x00000001ff0c7431 */ /* 0x000fe400000001ff */
[----:B------:R-:W-:Y:S01]  /*6e30*/  IMAD.MOV.U32 R8, RZ, RZ, 0x70 ;  /* 0x00000070ff087424 */ /* 0x000fe200078e00ff */
[----:B------:R2:W3:Y:S01]  /*6e40*/  LDC.64 R14, c[0x4][R16] ;  /* 0x01000000100e7b82 */ /* 0x0004e20000000a00 */
[----:B------:R-:W4:Y:S01]  /*6e50*/  LDCU.64 UR6, c[0x4][0x88] ;  /* 0x01001100ff0677ac */ /* 0x000f220008000a00 */
[----:B------:R-:W-:Y:S01]  /*6e60*/  IMAD.MOV.U32 R13, RZ, RZ, RZ ;  /* 0x000000ffff0d7224 */ /* 0x000fe200078e00ff */
[----:B------:R-:W2:Y:S01]  /*6e70*/  LDCU.64 UR4, c[0x4][0x8] ;  /* 0x01000100ff0477ac */ /* 0x000ea20008000a00 */
[----:B-1----:R-:W-:Y:S01]  /*6e80*/  MOV R5, UR9 ;  /* 0x0000000900057c02 */ /* 0x002fe20008000f00 */
[----:B------:R-:W-:Y:S01]  /*6e90*/  IMAD.U32 R4, RZ, RZ, UR8 ;  /* 0x00000008ff047e24 */ /* 0x000fe2000f8e00ff */
[----:B----4-:R-:W-:Y:S01]  /*6ea0*/  MOV R7, UR7 ;  /* 0x0000000700077c02 */ /* 0x010fe20008000f00 */
[----:B------:R-:W-:Y:S01]  /*6eb0*/  IMAD.U32 R6, RZ, RZ, UR6 ;  /* 0x00000006ff067e24 */ /* 0x000fe2000f8e00ff */
[----:B--2---:R-:W-:Y:S01]  /*6ec0*/  MOV R11, UR5 ;  /* 0x00000005000b7c02 */ /* 0x004fe20008000f00 */
[----:B------:R-:W-:Y:S02]  /*6ed0*/  IMAD.U32 R10, RZ, RZ, UR4 ;  /* 0x00000004ff0a7e24 */ /* 0x000fe4000f8e00ff */
[----:B------:R-:W-:Y:S07]  /*6ee0*/  LEPC R20, `(.L_x_85) ;  /* 0x000000001014794e */ /* 0x000fee0000000000 */
[----:B---3-5:R-:W-:Y:S05]  /*6ef0*/  CALL.ABS.NOINC R14 ;  /* 0x000000000e007343 */ /* 0x028fea0003c00000 */
.L_x_85:
[----:B------:R-:W1:Y:S01]  /*6f00*/  LDCU.64 UR8, c[0x4][0x80] ;  /* 0x01001000ff0877ac */ /* 0x000e620008000a00 */
[----:B------:R-:W2:Y:S01]  /*6f10*/  LDC.64 R16, c[0x4][R16] ;  /* 0x0100000010107b82 */ /* 0x000ea20000000a00 */
[----:B------:R-:W-:Y:S02]  /*6f20*/  HFMA2 R12, -RZ, RZ, 0, 5.9604644775390625e-08 ;  /* 0x00000001ff0c7431 */ /* 0x000fe400000001ff */
[----:B------:R-:W-:Y:S02]  /*6f30*/  IMAD.MOV.U32 R8, RZ, RZ, 0x70 ;  /* 0x00000070ff087424 */ /* 0x000fe400078e00ff */
[----:B------:R-:W-:Y:S01]  /*6f40*/  IMAD.MOV.U32 R13, RZ, RZ, RZ ;  /* 0x000000ffff0d7224 */ /* 0x000fe200078e00ff */
[----:B------:R-:W3:Y:S01]  /*6f50*/  LDCU.64 UR6, c[0x4][0x88] ;  /* 0x01001100ff0677ac */ /* 0x000ee20008000a00 */
[----:B------:R-:W4:Y:S01]  /*6f60*/  LDCU.64 UR4, c[0x4][0x8] ;  /* 0x01000100ff0477ac */ /* 0x000f220008000a00 */
[----:B-1----:R-:W-:Y:S02]  /*6f70*/  MOV R4, UR8 ;  /* 0x0000000800047c02 */ /* 0x002fe40008000f00 */
[----:B------:R-:W-:Y:S02]  /*6f80*/  MOV R5, UR9 ;  /* 0x0000000900057c02 */ /* 0x000fe40008000f00 */
[----:B---3--:R-:W-:Y:S01]  /*6f90*/  MOV R7, UR7 ;  /* 0x0000000700077c02 */ /* 0x008fe20008000f00 */
[----:B------:R-:W-:Y:S01]  /*6fa0*/  IMAD.U32 R6, RZ, RZ, UR6 ;  /* 0x00000006ff067e24 */ /* 0x000fe2000f8e00ff */
[----:B----4-:R-:W-:Y:S01]  /*6fb0*/  MOV R11, UR5 ;  /* 0x00000005000b7c02 */ /* 0x010fe20008000f00 */
[----:B------:R-:W-:Y:S02]  /*6fc0*/  IMAD.U32 R10, RZ, RZ, UR4 ;  /* 0x00000004ff0a7e24 */ /* 0x000fe4000f8e00ff */
[----:B------:R-:W-:Y:S07]  /*6fd0*/  LEPC R20, `(.L_x_84) ;  /* 0x000000001014794e */ /* 0x000fee0000000000 */
[----:B--2---:R-:W-:Y:S05]  /*6fe0*/  CALL.ABS.NOINC R16 ;  /* 0x0000000010007343 */ /* 0x004fea0003c00000 */
.L_x_84:
[----:B------:R-:W-:Y:S05]  /*6ff0*/  BSYNC.RECONVERGENT B6 ;  /* 0x0000000000067941 */ /* 0x000fea0003800200 */
.L_x_83:
[----:B------:R-:W-:Y:S02]  /*7000*/  R2UR UR6, R75 ;  /* 0x000000004b0672ca */ /* 0x000fe400000e0000 */
[----:B------:R-:W-:Y:S02]  /*7010*/  R2UR UR5, R73 ;  /* 0x00000000490572ca */ /* 0x000fe400000e0000 */
[----:B------:R-:W-:Y:S02]  /*7020*/  R2UR UR4, R72 ;  /* 0x00000000480472ca */ /* 0x000fe400000e0000 */
[----:B------:R-:W-:Y:S02]  /*7030*/  ISETP.NE.U32.AND P4, PT, R60, RZ, PT ;  /* 0x000000ff3c00720c */ /* 0x000fe40003f85070 */
[----:B------:R-:W-:Y:S02]  /*7040*/  ISETP.NE.U32.AND P2, PT, RZ, UR58, PT ;  /* 0x0000003aff007c0c */ /* 0x000fe4000bf45070 */
[----:B------:R-:W-:Y:S02]  /*7050*/  ISETP.NE.AND.EX P4, PT, R61, RZ, PT, P4 ;  /* 0x000000ff3d00720c */ /* 0x000fe40003f85340 */
[----:B------:R-:W-:Y:S01]  /*7060*/  ISETP.NE.AND.EX P2, PT, RZ, UR59, PT, P2 ;  /* 0x0000003bff007c0c */ /* 0x000fe2000bf45320 */
[----:B------:R-:W-:Y:S02]  /*7070*/  UISETP.NE.AND UP2, UPT, UR6, URZ, UPT ;  /* 0x000000ff0600728c */ /* 0x000fe4000bf45270 */
[----:B------:R-:W-:Y:S04]  /*7080*/  UISETP.NE.U32.AND UP0, UPT, UR5, URZ, UPT ;  /* 0x000000ff0500728c */ /* 0x000fe8000bf05070 */
[----:B------:R-:W-:Y:S01]  /*7090*/  UISETP.NE.AND.EX UP1, UPT, UR4, URZ, UPT, UP0 ;  /* 0x000000ff0400728c */ /* 0x000fe2000bf25300 */
[----:B------:R-:W-:Y:S01]  /*70a0*/  PLOP3.LUT P1, PT, PT, PT, UP2, 0x80, 0x8 ;  /* 0x000000000008781c */ /* 0x000fe20003f2f028 */
[----:B------:R-:W-:Y:S03]  /*70b0*/  UPLOP3.LUT UP0, UPT, UPT, UPT, UPT, 0x40, 0x4 ;  /* 0x000000000004789c */ /* 0x000fe60003f0e870 */
[----:B------:R-:W-:Y:S06]  /*70c0*/  @UP2 UPLOP3.LUT UP0, UPT, UPT, UPT, UP1, 0x80, 0x8 ;  /* 0x000000000008289c */ /* 0x000fec0003f0f010 */
[----:B------:R-:W-:Y:S01]  /*70d0*/  PLOP3.LUT P0, PT, PT, PT, UP0, 0x80, 0x8 ;  /* 0x000000000008781c */ /* 0x000fe20003f0f008 */
[----:B------:R-:W-:Y:S01]  /*70e0*/  @!UPT UIADD3 URZ, UPT, UPT, URZ, URZ, URZ ;  /* 0x000000fffffff290 */ /* 0x000fe2000fffe0ff */
[----:B------:R-:W-:Y:S11]  /*70f0*/  BRA.U !UP1, `(.L_x_86) ;  /* 0x0000000109407547 */ /* 0x000ff6000b800000 */
[----:B------:R-:W-:Y:S01]  /*7100*/  UISETP.NE.U32.AND UP0, UPT, UR58, URZ, UPT ;  /* 0x000000ff3a00728c */ /* 0x000fe2000bf05070 */
[----:B------:R-:W-:Y:S01]  /*7110*/  R2UR UR6, R73 ;  /* 0x00000000490672ca */ /* 0x000fe200000e0000 */
[----:B------:R-:W1:Y:S01]  /*7120*/  LDCU.64 UR8, c[0x0][0x358] ;  /* 0x00006b00ff0877ac */ /* 0x000e620008000a00 */
[----:B------:R-:W-:Y:S02]  /*7130*/  HFMA2 R70, -RZ, RZ, 0, 5.9604644775390625e-08 ;  /* 0x00000001ff467431 */ /* 0x000fe400000001ff */
[----:B------:R-:W-:Y:S01]  /*7140*/  IMAD.MOV.U32 R0, RZ, RZ, 0x1 ;  /* 0x00000001ff007424 */ /* 0x000fe200078e00ff */
[----:B------:R-:W-:Y:S06]  /*7150*/  UISETP.NE.AND.EX UP0, UPT, UR59, URZ, UPT, UP0 ;  /* 0x000000ff3b00728c */ /* 0x000fec000bf05300 */
[----:B------:R-:W-:Y:S05]  /*7160*/  PLOP3.LUT P3, PT, PT, PT, UP0, 0x80, 0x8 ;  /* 0x000000000008781c */ /* 0x000fea0003f6f008 */
[----:B------:R-:W2:Y:S01]  /*7170*/  @UP0 LDCU.64 UR4, c[0x0][0x888] ;  /* 0x00011100ff0407ac */ /* 0x000ea20008000a00 */
[----:B------:R-:W-:Y:S07]  /*7180*/  @UP0 UIMAD UR6, UR49, UR6, URZ ;  /* 0x00000006310602a4 */ /* 0x000fee000f8e02ff */
[----:B------:R-:W-:Y:S01]  /*7190*/  @!P3 PRMT R70, R0, 0x7610, R70 ;  /* 0x000076100046b816 */ /* 0x000fe20000000046 */
[----:B--2---:R-:W-:Y:S06]  /*71a0*/  @UP0 UIMAD.WIDE UR4, UR6, 0x4, UR4 ;  /* 0x00000004060408a5 */ /* 0x004fec000f8e0204 */
[----:B------:R-:W-:Y:S02]  /*71b0*/  IMAD.U32 R4, RZ, RZ, UR4 ;  /* 0x00000004ff047e24 */ /* 0x000fe4000f8e00ff */
[----:B------:R-:W-:Y:S03]  /*71c0*/  IMAD.U32 R5, RZ, RZ, UR5 ;  /* 0x00000005ff057e24 */ /* 0x000fe6000f8e00ff */
[----:B------:R-:W2:Y:S02]  /*71d0*/  @!UP0 LDCU UR4, c[0x0][0x880] ;  /* 0x00011000ff0487ac */ /* 0x000ea40008000800 */
[----:B-1---5:R1:W5:Y:S02]  /*71e0*/  @P3 LDG.E R27, desc[UR8][R4.64] ;  /* 0x00000008041b3981 */ /* 0x022364000c1e1900 */
[----:B-12---:R-:W-:Y:S02]  /*71f0*/  @!P3 MOV R27, UR4 ;  /* 0x00000004001bbc02 */ /* 0x006fe40008000f00 */
.L_x_86:
[----:B------:R-:W-:Y:S05]  /*7200*/  @!P4 BRA `(.L_x_87) ;  /* 0x000000000024c947 */ /* 0x000fea0003800000 */
[----:B------:R-:W-:Y:S01]  /*7210*/  ISETP.NE.U32.AND P3, PT, R42, RZ, PT ;  /* 0x000000ff2a00720c */ /* 0x000fe20003f65070 */
[----:B------:R-:W1:Y:S03]  /*7220*/  LDCU.64 UR4, c[0x0][0x358] ;  /* 0x00006b00ff0477ac */ /* 0x000e660008000a00 */
[----:B------:R-:W-:Y:S11]  /*7230*/  ISETP.NE.AND.EX P3, PT, R43, RZ, PT, P3 ;  /* 0x000000ff2b00720c */ /* 0x000ff60003f65330 */
[----:B------:R-:W-:Y:S02]  /*7240*/  @!UPT UIADD3 URZ, UPT, UPT, URZ, URZ, URZ ;  /* 0x000000fffffff290 */ /* 0x000fe4000fffe0ff */
[----:B------:R-:W2:Y:S01]  /*7250*/  @P3 LDC.64 R4, c[0x0][0x8a8] ;  /* 0x00022a00ff043b82 */ /* 0x000ea20000000a00 */
[----:B------:R-:W-:Y:S04]  /*7260*/  @P3 IMAD R0, R60, UR49, RZ ;  /* 0x000000313c003c24 */ /* 0x000fe8000f8e02ff */
[----:B--2---:R-:W-:Y:S05]  /*7270*/  @P3 IMAD.WIDE R4, R0, 0x4, R4 ;  /* 0x0000000400043825 */ /* 0x004fea00078e0204 */
[----:B-1---5:R1:W5:Y:S02]  /*7280*/  @P3 LDG.E R24, desc[UR4][R4.64] ;  /* 0x0000000404183981 */ /* 0x022364000c1e1900 */
[----:B-1----:R-:W2:Y:S02]  /*7290*/  @!P3 LDC R24, c[0x0][0x8a0] ;  /* 0x00022800ff18bb82 */ /* 0x002ea40000000800 */
.L_x_87:
[----:B-----5:R-:W-:Y:S01]  /*72a0*/  FSETP.NEU.AND P3, PT, R27, RZ, PT ;  /* 0x000000ff1b00720b */ /* 0x020fe20003f6d000 */
[----:B------:R-:W-:Y:S01]  /*72b0*/  BSSY B1, `(.L_x_88) ;  /* 0x0000038000017945 */ /* 0x000fe20003800000 */
[----:B------:R-:W-:Y:S01]  /*72c0*/  SEL R4, RZ, 0xffffffff, P2 ;  /* 0xffffffffff047807 */ /* 0x000fe20001000000 */
[----:B------:R-:W-:Y:S01]  /*72d0*/  IMAD.MOV.U32 R85, RZ, RZ, 0x1 ;  /* 0x00000001ff557424 */ /* 0x000fe200078e00ff */
[----:B------:R-:W-:Y:S01]  /*72e0*/  @P1 LOP3.LUT P2, RZ, R70, 0xff, RZ, 0xc0, !PT ;  /* 0x000000ff46ff1812 */ /* 0x000fe2000784c0ff */
[----:B------:R-:W-:Y:S01]  /*72f0*/  IMAD.IADD R25, R23, 0x1, R2 ;  /* 0x0000000117197824 */ /* 0x000fe200078e0202 */
[----:B------:R-:W-:Y:S01]  /*7300*/  @P1 SEL R3, RZ, 0xffffffff, P3 ;  /* 0xffffffffff031807 */ /* 0x000fe20001800000 */
[----:B------:R-:W-:Y:S01]  /*7310*/  IMAD R82, R68, -0x10, R77 ;  /* 0xfffffff044527824 */ /* 0x000fe200078e024d */
[----:B------:R-:W-:Y:S01]  /*7320*/  LEA R83, R22, UR48, 0x3 ;  /* 0x0000003016537c11 */ /* 0x000fe2000f8e18ff */
[----:B------:R-:W-:Y:S01]  /*7330*/  IMAD.MOV.U32 R84, RZ, RZ, RZ ;  /* 0x000000ffff547224 */ /* 0x000fe200078e00ff */
[----:B------:R-:W-:Y:S02]  /*7340*/  @P0 SEL R3, R4, R3, !P2 ;  /* 0x0000000304030207 */ /* 0x000fe40005000000 */
[----:B------:R-:W-:Y:S02]  /*7350*/  CS2R R46, SRZ ;  /* 0x00000000002e7805 */ /* 0x000fe4000001ff00 */
[----:B------:R-:W-:Y:S02]  /*7360*/  SHF.L.U32 R0, R66, 0x1f, RZ ;  /* 0x0000001f42007819 */ /* 0x000fe400000006ff */
[----:B------:R-:W-:Y:S02]  /*7370*/  CS2R R44, SRZ ;  /* 0x00000000002c7805 */ /* 0x000fe4000001ff00 */
[----:B------:R-:W-:Y:S02]  /*7380*/  @P1 LOP3.LUT R3, R3, 0x1, RZ, 0xc0, !PT ;  /* 0x0000000103031812 */ /* 0x000fe400078ec0ff */
[----:B------:R-:W-:Y:S02]  /*7390*/  CS2R R50, SRZ ;  /* 0x0000000000327805 */ /* 0x000fe4000001ff00 */
[----:B------:R-:W-:Y:S02]  /*73a0*/  PLOP3.LUT P2, PT, PT, PT, UP1, 0x80, 0x8 ;  /* 0x000000000008781c */ /* 0x000fe40003f4f018 */
[----:B------:R-:W-:Y:S02]  /*73b0*/  CS2R R48, SRZ ;  /* 0x0000000000307805 */ /* 0x000fe4000001ff00 */
[----:B------:R-:W-:Y:S02]  /*73c0*/  ISETP.NE.U32.OR P5, PT, R3, 0x1, !P1 ;  /* 0x000000010300780c */ /* 0x000fe40004fa5470 */
[----:B------:R-:W-:Y:S02]  /*73d0*/  CS2R R54, SRZ ;  /* 0x0000000000367805 */ /* 0x000fe4000001ff00 */
[----:B------:R-:W-:Y:S02]  /*73e0*/  LOP3.LUT P4, R79, R70, 0xff, RZ, 0xc0, !PT ;  /* 0x000000ff464f7812 */ /* 0x000fe4000788c0ff */
[----:B------:R-:W-:Y:S02]  /*73f0*/  CS2R R52, SRZ ;  /* 0x0000000000347805 */ /* 0x000fe4000001ff00 */
[----:B------:R-:W-:Y:S02]  /*7400*/  SEL R3, RZ, 0xffffffff, P3 ;  /* 0xffffffffff037807 */ /* 0x000fe40001800000 */
[----:B------:R-:W-:Y:S02]  /*7410*/  CS2R R58, SRZ ;  /* 0x00000000003a7805 */ /* 0x000fe4000001ff00 */
[----:B------:R-:W-:Y:S02]  /*7420*/  P2R R81, PR, RZ, 0x20 ;  /* 0x00000020ff517803 */ /* 0x000fe40000000000 */
[----:B------:R-:W-:Y:S02]  /*7430*/  CS2R R56, SRZ ;  /* 0x0000000000387805 */ /* 0x000fe4000001ff00 */
[----:B------:R-:W-:Y:S02]  /*7440*/  @P2 SEL R3, R4, R3, !P4 ;  /* 0x0000000304032207 */ /* 0x000fe40006000000 */
[----:B------:R-:W-:Y:S02]  /*7450*/  @P5 SHF.L.U32 R5, RZ, 0x1f, RZ ;  /* 0x0000001fff055819 */ /* 0x000fe400000006ff */
[----:B------:R-:W-:Y:S02]  /*7460*/  LOP3.LUT R3, R3, 0x1, RZ, 0xc0, !PT ;  /* 0x0000000103037812 */ /* 0x000fe400078ec0ff */
[----:B------:R-:W1:Y:S02]  /*7470*/  @P5 SYNCS.PHASECHK.TRANS64.TRYWAIT P1, [UR48+0x60], R5 ;  /* 0x00006005ff0055a7 */ /* 0x000e640008021130 */
[----:B------:R-:W-:Y:S04]  /*7480*/  ISETP.NE.U32.AND P2, PT, R3, 0x1, PT ;  /* 0x000000010300780c */ /* 0x000fe80003f45070 */
[----:B------:R-:W-:Y:S01]  /*7490*/  P2R R86, PR, RZ, 0x4 ;  /* 0x00000004ff567803 */ /* 0x000fe20000000000 */
[----:B------:R3:W4:Y:S01]  /*74a0*/  SYNCS.PHASECHK.TRANS64.TRYWAIT P0, [R83+URZ+0xc0], R0 ;  /* 0x0000c000530075a7 */ /* 0x00072200080011ff */
[----:B-1----:R-:W-:Y:S01]  /*74b0*/  @P5 SEL R85, RZ, 0x1, !P1 ;  /* 0x00000001ff555807 */ /* 0x002fe20004800000 */
[----:B---3--:R-:W-:Y:S06]  /*74c0*/  @!P5 BRA `(.L_x_89) ;  /* 0x000000000058d947 */ /* 0x008fec0003800000 */
[----:B------:R-:W-:Y:S01]  /*74d0*/  IMAD.MOV.U32 R47, RZ, RZ, RZ ;  /* 0x000000ffff2f7224 */ /* 0x000fe200078e00ff */
[----:B------:R-:W-:Y:S01]  /*74e0*/  ISETP.NE.AND P1, PT, R85, RZ, PT ;  /* 0x000000ff5500720c */ /* 0x000fe20003f25270 */
[----:B------:R-:W-:Y:S01]  /*74f0*/  BSSY B0, `(.L_x_90) ;  /* 0x000000c000007945 */ /* 0x000fe20003800000 */
[----:B------:R-:W-:Y:S02]  /*7500*/  CS2R R58, SRZ ;  /* 0x00000000003a7805 */ /* 0x000fe4000001ff00 */
[----:B------:R-:W-:Y:S02]  /*7510*/  CS2R R56, SRZ ;  /* 0x0000000000387805 */ /* 0x000fe4000001ff00 */
[----:B------:R-:W-:Y:S02]  /*7520*/  CS2R R54, SRZ ;  /* 0x0000000000367805 */ /* 0x000fe4000001ff00 */
[----:B------:R-:W-:Y:S02]  /*7530*/  CS2R R52, SRZ ;  /* 0x0000000000347805 */ /* 0x000fe4000001ff00 */
[----:B------:R-:W-:Y:S02]  /*7540*/  CS2R R50, SRZ ;  /* 0x0000000000327805 */ /* 0x000fe4000001ff00 */
[----:B------:R-:W-:Y:S02]  /*7550*/  CS2R R48, SRZ ;  /* 0x0000000000307805 */ /* 0x000fe4000001ff00 */
[----:B------:R-:W-:Y:S01]  /*7560*/  CS2R R44, SRZ ;  /* 0x00000000002c7805 */ /* 0x000fe2000001ff00 */
[----:B------:R-:W-:Y:S06]  /*7570*/  @P1 BRA `(.L_x_91) ;  /* 0x00000000000c1947 */ /* 0x000fec0003800000 */
[----:B------:R-:W-:Y:S04]  /*7580*/  SHF.L.U32 R3, RZ, 0x1f, RZ ;  /* 0x0000001fff037819 */ /* 0x000fe800000006ff */
[----:B------:R-:W1:Y:S02]  /*7590*/  SYNCS.PHASECHK.TRANS64.TRYWAIT P1, [UR48+0x60], R3 ;  /* 0x00006003ff0075a7 */ /* 0x000e640008021130 */
[----:B-1----:R-:W-:Y:S05]  /*75a0*/  @!P1 BRA `(.L_x_92) ;  /* 0x0000005800009947 */ /* 0x002fea0003800000 */
.L_x_91:
[----:B------:R-:W-:Y:S05]  /*75b0*/  BSYNC B0 ;  /* 0x0000000000007941 */ /* 0x000fea0003800000 */
.L_x_90:
[----:B------:R-:W-:Y:S01]  /*75c0*/  ISETP.NE.AND P1, PT, R86, RZ, PT ;  /* 0x000000ff5600720c */ /* 0x000fe20003f25270 */
[----:B------:R-:W-:Y:S11]  /*75d0*/  HFMA2 R84, -RZ, RZ, 0, 5.9604644775390625e-08 ;  /* 0x00000001ff547431 */ /* 0x000ff600000001ff */
[----:B------:R-:W-:Y:S01]  /*75e0*/  @!UPT UIADD3 URZ, UPT, UPT, URZ, URZ, URZ ;  /* 0x000000fffffff290 */ /* 0x000fe2000fffe0ff */
[----:B------:R3:W1:Y:S04]  /*75f0*/  @P1 LDS.128 R56, [R67] ;  /* 0x0000000043381984 */ /* 0x0006680000000c00 */
[----:B------:R3:W1:Y:S04]  /*7600*/  @P1 LDS.128 R52, [R77+0x10] ;  /* 0x000010004d341984 */ /* 0x0006680000000c00 */
[----:B------:R3:W1:Y:S04]  /*7610*/  @P1 LDS.128 R48, [R76+0x20] ;  /* 0x000020004c301984 */ /* 0x0006680000000c00 */
[----:B------:R3:W1:Y:S02]  /*7620*/  @P1 LDS.128 R44, [R82+0x30] ;  /* 0x00003000522c1984 */ /* 0x0006640000000c00 */
.L_x_89:
[----:B------:R-:W-:Y:S05]  /*7630*/  BSYNC B1 ;  /* 0x0000000000017941 */ /* 0x000fea0003800000 */
.L_x_88:
[----:B-1----:R-:W-:Y:S04]  /*7640*/  SHF.R.U32.HI R2, RZ, 0x15, R25 ;  /* 0x00000015ff027819 */ /* 0x002fe80000011619 */
[----:B------:R-:W-:Y:S01]  /*7650*/  LOP3.LUT P1, RZ, R2, 0x3, R71, 0x48, !PT ;  /* 0x0000000302ff7812 */ /* 0x000fe20007824847 */
[----:B------:R-:W-:Y:S01]  /*7660*/  @!UPT UIADD3 URZ, UPT, UPT, URZ, URZ, URZ ;  /* 0x000000fffffff290 */ /* 0x000fe2000fffe0ff */
[----:B----4-:R-:W-:Y:S11]  /*7670*/  @P0 BRA `(.L_x_93) ;  /* 0x0000000000080947 */ /* 0x010ff60003800000 */
[----:B------:R-:W1:Y:S02]  /*7680*/  SYNCS.PHASECHK.TRANS64.TRYWAIT P0, [R83+URZ+0xc0], R0 ;  /* 0x0000c000530075a7 */ /* 0x000e6400080011ff */
[----:B-1----:R-:W-:Y:S05]  /*7690*/  @!P0 BRA `(.L_x_94) ;  /* 0x0000005400dc8947 */ /* 0x002fea0003800000 */
.L_x_93:
[----:B------:R-:W-:Y:S05]  /*76a0*/  @!P1 BRA `(.L_x_95) ;  /* 0x0000000000409947 */ /* 0x000fea0003800000 */
[----:B------:R-:W4:Y:S01]  /*76b0*/  LDCU.64 UR8, c[0x4][0x70] ;  /* 0x01000e00ff0877ac */ /* 0x000f220008000a00 */
[----:B------:R-:W-:Y:S01]  /*76c0*/  MOV R3, 0x0 ;  /* 0x0000000000037802 */ /* 0x000fe20000000f00 */
[----:B------:R-:W-:Y:S02]  /*76d0*/  HFMA2 R12, -RZ, RZ, 0, 5.9604644775390625e-08 ;  /* 0x00000001ff0c7431 */ /* 0x000fe400000001ff */
[----:B------:R-:W-:Y:S02]  /*76e0*/  IMAD.MOV.U32 R8, RZ, RZ, 0x192 ;  /* 0x00000192ff087424 */ /* 0x000fe400078e00ff */
[----:B------:R-:W-:Y:S01]  /*76f0*/  IMAD.MOV.U32 R13, RZ, RZ, RZ ;  /* 0x000000ffff0d7224 */ /* 0x000fe200078e00ff */
[----:B------:R-:W5:Y:S01]  /*7700*/  LDCU.64 UR6, c[0x4][0x78] ;  /* 0x01000f00ff0677ac */ /* 0x000f620008000a00 */
[----:B------:R-:W1:Y:S01]  /*7710*/  LDC.64 R2, c[0x4][R3] ;  /* 0x0100000003027b82 */ /* 0x000e620000000a00 */
[----:B------:R-:W2:Y:S01]  /*7720*/  LDCU.64 UR4, c[0x4][0x10] ;  /* 0x01000200ff0477ac */ /* 0x000ea20008000a00 */
[----:B----4-:R-:W-:Y:S01]  /*7730*/  MOV R5, UR9 ;  /* 0x0000000900057c02 */ /* 0x010fe20008000f00 */
[----:B------:R-:W-:Y:S01]  /*7740*/  IMAD.U32 R4, RZ, RZ, UR8 ;  /* 0x00000008ff047e24 */ /* 0x000fe2000f8e00ff */
[----:B-----5:R-:W-:Y:S01]  /*7750*/  MOV R7, UR7 ;  /* 0x0000000700077c02 */ /* 0x020fe20008000f00 */
[----:B------:R-:W-:Y:S01]  /*7760*/  IMAD.U32 R6, RZ, RZ, UR6 ;  /* 0x00000006ff067e24 */ /* 0x000fe2000f8e00ff */
[----:B--2---:R-:W-:Y:S01]  /*7770*/  MOV R11, UR5 ;  /* 0x00000005000b7c02 */ /* 0x004fe20008000f00 */
[----:B------:R-:W-:Y:S02]  /*7780*/  IMAD.U32 R10, RZ, RZ, UR4 ;  /* 0x00000004ff0a7e24 */ /* 0x000fe4000f8e00ff */
[----:B------:R-:W-:Y:S07]  /*7790*/  LEPC R20, `(.L_x_95) ;  /* 0x000000001014794e */ /* 0x000fee0000000000 */
[----:B-1-3--:R-:W-:Y:S05]  /*77a0*/  CALL.ABS.NOINC R2 ;  /* 0x0000000002007343 */ /* 0x00afea0003c00000 */
.L_x_95:
[----:B------:R-:W-:Y:S01]  /*77b0*/  LOP3.LUT R20, R56, 0xffffe000, RZ, 0xc0, !PT ;  /* 0xffffe00038147812 */ /* 0x000fe200078ec0ff */
[----:B------:R-:W-:Y:S05]  /*77c0*/  WARPSYNC.ALL ;  /* 0x0000000000007948 */ /* 0x000fea0003800000 */
[----:B------:R-:W-:Y:S01]  /*77d0*/  R2UR UR4, R25 ;  /* 0x00000000190472ca */ /* 0x000fe200000e0000 */
[----:B------:R-:W-:Y:S01]  /*77e0*/  BSSY.RECONVERGENT B0, `(.L_x_96) ;  /* 0x0000058000007945 */ /* 0x000fe20003800200 */
[----:B------:R-:W-:Y:S02]  /*77f0*/  LOP3.LUT R21, R57, 0xffffe000, RZ, 0xc0, !PT ;  /* 0xffffe00039157812 */ /* 0x000fe400078ec0ff */
[----:B------:R-:W-:Y:S02]  /*7800*/  LOP3.LUT R26, R58, 0xffffe000, RZ, 0xc0, !PT ;  /* 0xffffe0003a1a7812 */ /* 0x000fe400078ec0ff */
[----:B------:R-:W-:Y:S02]  /*7810*/  LOP3.LUT R33, R52, 0xffffe000, RZ, 0xc0, !PT ;  /* 0xffffe00034217812 */ /* 0x000fe400078ec0ff */
[----:B------:R-:W-:Y:S05]  /*7820*/  ISETP.NE.AND P0, PT, R69, RZ, PT ;  /* 0x000000ff4500720c */ /* 0x000fea0003f05270 */
[----:B------:R-:W1:Y:S02]  /*7830*/  LDTM.x16 R4, tmem[UR4] ;  /* 0x00000004000479ee */ /* 0x000e640008240000 */
[C---:B-12---:R-:W-:Y:S01]  /*7840*/  FMUL R0, R24.reuse, R4 ;  /* 0x0000000418007220 */ /* 0x046fe20000400000 */
[C---:B------:R-:W-:Y:S01]  /*7850*/  FMUL R2, R24.reuse, R5 ;  /* 0x0000000518027220 */ /* 0x040fe20000400000 */
[C---:B------:R-:W-:Y:S01]  /*7860*/  FMUL R3, R24.reuse, R6 ;  /* 0x0000000618037220 */ /* 0x040fe20000400000 */
[----:B------:R-:W-:Y:S01]  /*7870*/  FMUL R7, R24, R7 ;  /* 0x0000000718077220 */ /* 0x000fe20000400000 */
[----:B------:R-:W-:Y:S01]  /*7880*/  FFMA R28, R27, R20, R0 ;  /* 0x000000141b1c7223 */ /* 0x000fe20000000000 */
[----:B------:R-:W-:Y:S01]  /*7890*/  LOP3.LUT R20, R59, 0xffffe000, RZ, 0xc0, !PT ;  /* 0xffffe0003b147812 */ /* 0x000fe200078ec0ff */
[C---:B------:R-:W-:Y:S01]  /*78a0*/  FFMA R29, R27.reuse, R21, R2 ;  /* 0x000000151b1d7223 */ /* 0x040fe20000000002 */
[----:B------:R-:W-:Y:S01]  /*78b0*/  LOP3.LUT R21, R54, 0xffffe000, RZ, 0xc0, !PT ;  /* 0xffffe00036157812 */ /* 0x000fe200078ec0ff */
[----:B------:R-:W-:Y:S01]  /*78c0*/  FFMA R30, R27, R26, R3 ;  /* 0x0000001a1b1e7223 */ /* 0x000fe20000000003 */
[----:B------:R-:W-:Y:S01]  /*78d0*/  LOP3.LUT R26, R53, 0xffffe000, RZ, 0xc0, !PT ;  /* 0xffffe000351a7812 */ /* 0x000fe200078ec0ff */
[----:B------:R-:W-:Y:S01]  /*78e0*/  FFMA R31, R27, R20, R7 ;  /* 0x000000141b1f7223 */ /* 0x000fe20000000007 */
[----:B------:R-:W-:Y:S01]  /*78f0*/  LOP3.LUT R20, R55, 0xffffe000, RZ, 0xc0, !PT ;  /* 0xffffe00037147812 */ /* 0x000fe200078ec0ff */
[C---:B------:R-:W-:Y:S01]  /*7900*/  FMUL R4, R24.reuse, R8 ;  /* 0x0000000818047220 */ /* 0x040fe20000400000 */
[----:B------:R-:W-:Y:S01]  /*7910*/  F2FP.TF32.F32.PACK_B R28, R28 ;  /* 0x0000001cff1c723e */ /* 0x000fe200024050ff */
[C---:B------:R-:W-:Y:S01]  /*7920*/  FMUL R5, R24.reuse, R9 ;  /* 0x0000000918057220 */ /* 0x040fe20000400000 */
[----:B------:R-:W-:Y:S01]  /*7930*/  F2FP.TF32.F32.PACK_B R29, R29 ;  /* 0x0000001dff1d723e */ /* 0x000fe200024050ff */
[C---:B------:R-:W-:Y:S01]  /*7940*/  FMUL R6, R24.reuse, R10 ;  /* 0x0000000a18067220 */ /* 0x040fe20000400000 */
[----:B------:R-:W-:Y:S01]  /*7950*/  FMUL R11, R24, R11 ;  /* 0x0000000b180b7220 */ /* 0x000fe20000400000 */
[----:B------:R-:W-:Y:S01]  /*7960*/  F2FP.TF32.F32.PACK_B R30, R30 ;  /* 0x0000001eff1e723e */ /* 0x000fe200024050ff */
[C---:B------:R-:W-:Y:S01]  /*7970*/  FFMA R4, R27.reuse, R33, R4 ;  /* 0x000000211b047223 */ /* 0x040fe20000000004 */
[----:B------:R-:W-:Y:S01]  /*7980*/  F2FP.TF32.F32.PACK_B R31, R31 ;  /* 0x0000001fff1f723e */ /* 0x000fe200024050ff */
[C---:B------:R-:W-:Y:S01]  /*7990*/  FFMA R5, R27.reuse, R26, R5 ;  /* 0x0000001a1b057223 */ /* 0x040fe20000000005 */
[C---:B------:R-:W-:Y:S01]  /*79a0*/  FFMA R6, R27.reuse, R21, R6 ;  /* 0x000000151b067223 */ /* 0x040fe20000000006 */
[----:B------:R-:W-:Y:S01]  /*79b0*/  FFMA R7, R27, R20, R11 ;  /* 0x000000141b077223 */ /* 0x000fe2000000000b */
[----:B------:R-:W-:Y:S01]  /*79c0*/  LOP3.LUT R33, R48, 0xffffe000, RZ, 0xc0, !PT ;  /* 0xffffe00030217812 */ /* 0x000fe200078ec0ff */
[----:B------:R1:W-:Y:S01]  /*79d0*/  STS.128 [R67], R28 ;  /* 0x0000001c43007388 */ /* 0x0003e20000000c00 */
[----:B------:R-:W-:Y:S01]  /*79e0*/  LOP3.LUT R26, R49, 0xffffe000, RZ, 0xc0, !PT ;  /* 0xffffe000311a7812 */ /* 0x000fe200078ec0ff */
[C---:B------:R-:W-:Y:S01]  /*79f0*/  FMUL R8, R24.reuse, R12 ;  /* 0x0000000c18087220 */ /* 0x040fe20000400000 */
[----:B------:R-:W-:Y:S01]  /*7a00*/  FMUL R9, R24, R13 ;  /* 0x0000000d18097220 */ /* 0x000fe20000400000 */
[----:B------:R-:W-:Y:S01]  /*7a10*/  LOP3.LUT R21, R50, 0xffffe000, RZ, 0xc0, !PT ;  /* 0xffffe00032157812 */ /* 0x000fe200078ec0ff */
[C---:B------:R-:W-:Y:S01]  /*7a20*/  FMUL R10, R24.reuse, R14 ;  /* 0x0000000e180a7220 */ /* 0x040fe20000400000 */
[----:B------:R-:W-:Y:S01]  /*7a30*/  LOP3.LUT R20, R51, 0xffffe000, RZ, 0xc0, !PT ;  /* 0xffffe00033147812 */ /* 0x000fe200078ec0ff */
[----:B------:R-:W-:Y:S01]  /*7a40*/  FMUL R15, R24, R15 ;  /* 0x0000000f180f7220 */ /* 0x000fe20000400000 */
[----:B------:R-:W-:Y:S01]  /*7a50*/  F2FP.TF32.F32.PACK_B R4, R4 ;  /* 0x00000004ff04723e */ /* 0x000fe200024050ff */
[C---:B------:R-:W-:Y:S01]  /*7a60*/  FFMA R8, R27.reuse, R33, R8 ;  /* 0x000000211b087223 */ /* 0x040fe20000000008 */
[----:B------:R-:W-:Y:S01]  /*7a70*/  F2FP.TF32.F32.PACK_B R5, R5 ;  /* 0x00000005ff05723e */ /* 0x000fe200024050ff */
[C---:B------:R-:W-:Y:S01]  /*7a80*/  FFMA R9, R27.reuse, R26, R9 ;  /* 0x0000001a1b097223 */ /* 0x040fe20000000009 */
[----:B------:R-:W-:Y:S01]  /*7a90*/  F2FP.TF32.F32.PACK_B R6, R6 ;  /* 0x00000006ff06723e */ /* 0x000fe200024050ff */
[C---:B------:R-:W-:Y:S01]  /*7aa0*/  FFMA R10, R27.reuse, R21, R10 ;  /* 0x000000151b0a7223 */ /* 0x040fe2000000000a */
[----:B------:R-:W-:Y:S01]  /*7ab0*/  F2FP.TF32.F32.PACK_B R7, R7 ;  /* 0x00000007ff07723e */ /* 0x000fe200024050ff */
[----:B------:R-:W-:Y:S01]  /*7ac0*/  FFMA R11, R27, R20, R15 ;  /* 0x000000141b0b7223 */ /* 0x000fe2000000000f */
[----:B------:R-:W-:Y:S01]  /*7ad0*/  LOP3.LUT R33, R44, 0xffffe000, RZ, 0xc0, !PT ;  /* 0xffffe0002c217812 */ /* 0x000fe200078ec0ff */
[C---:B------:R-:W-:Y:S01]  /*7ae0*/  FMUL R12, R24.reuse, R16 ;  /* 0x00000010180c7220 */ /* 0x040fe20000400000 */
[----:B------:R-:W-:Y:S01]  /*7af0*/  LOP3.LUT R26, R45, 0xffffe000, RZ, 0xc0, !PT ;  /* 0xffffe0002d1a7812 */ /* 0x000fe200078ec0ff */
[----:B------:R1:W-:Y:S01]  /*7b00*/  STS.128 [R77+0x10], R4 ;  /* 0x000010044d007388 */ /* 0x0003e20000000c00 */
        /* <DEDUP_REMOVED lines=13> */
[----:B------:R-:W-:Y:S02]  /*7be0*/  F2FP.TF32.F32.PACK_B R12, R12 ;  /* 0x0000000cff0c723e */ /* 0x000fe400024050ff */
[----:B------:R-:W-:Y:S01]  /*7bf0*/  F2FP.TF32.F32.PACK_B R13, R13 ;  /* 0x0000000dff0d723e */ /* 0x000fe200024050ff */
[----:B------:R1:W-:Y:S01]  /*7c00*/  STS.128 [R76+0x20], R8 ;  /* 0x000020084c007388 */ /* 0x0003e20000000c00 */
[----:B------:R-:W-:Y:S02]  /*7c10*/  F2FP.TF32.F32.PACK_B R14, R14 ;  /* 0x0000000eff0e723e */ /* 0x000fe400024050ff */
[----:B------:R-:W-:Y:S05]  /*7c20*/  F2FP.TF32.F32.PACK_B R15, R15 ;  /* 0x0000000fff0f723e */ /* 0x000fea00024050ff */
[----:B------:R1:W-:Y:S01]  /*7c30*/  STS.128 [R82+0x30], R12 ;  /* 0x0000300c52007388 */ /* 0x0003e20000000c00 */
[----:B------:R-:W-:Y:S01]  /*7c40*/  @!PT LDS RZ, [RZ] ;  /* 0x00000000fffff984 */ /* 0x000fe20000000800 */
[----:B------:R-:W-:Y:S01]  /*7c50*/  @!PT LDS RZ, [RZ] ;  /* 0x00000000fffff984 */ /* 0x000fe20000000800 */
[----:B------:R-:W-:Y:S01]  /*7c60*/  @!PT LDS RZ, [RZ] ;  /* 0x00000000fffff984 */ /* 0x000fe20000000800 */
[----:B------:R-:W-:Y:S01]  /*7c70*/  @!PT LDS RZ, [RZ] ;  /* 0x00000000fffff984 */ /* 0x000fe20000000800 */
[----:B------:R2:W-:Y:S07]  /*7c80*/  MEMBAR.ALL.CTA ;  /* 0x0000000000007992 */ /* 0x0005ee0000008000 */
[----:B--2---:R-:W2:Y:S02]  /*7c90*/  FENCE.VIEW.ASYNC.S ;  /* 0x00000000000073c6 */ /* 0x004ea40000000000 */
[----:B--2---:R-:W-:Y:S06]  /*7ca0*/  BAR.SYNC.DEFER_BLOCKING 0x1, 0x80 ;  /* 0x0042000000007b1d */ /* 0x004fec0000010000 */
[----:B------:R-:W-:Y:S05]  /*7cb0*/  @P0 BRA `(.L_x_97) ;  /* 0x0000000000280947 */ /* 0x000fea0003800000 */
[----:B------:R-:W-:Y:S01]  /*7cc0*/  UIADD3 UR4, UPT, UPT, UR48, 0x200, URZ ;  /* 0x0000020030047890 */ /* 0x000fe2000fffe0ff */
[----:B------:R-:W-:Y:S05]  /*7cd0*/  UMOV UR41, UR52 ;  /* 0x0000003400297c82 */ /* 0x000fea0008000000 */
[----:B------:R-:W-:Y:S01]  /*7ce0*/  MOV R62, UR4 ;  /* 0x00000004003e7c02 */ /* 0x000fe20008000f00 */
[----:B------:R-:W-:Y:S03]  /*7cf0*/  UIADD3 UR4, UP0, UPT, UR56, 0x680, URZ ;  /* 0x0000068038047890 */ /* 0x000fe6000ff1e0ff */
[----:B------:R-:W-:Y:S01]  /*7d00*/  R2UR UR40, R62 ;  /* 0x000000003e2872ca */ /* 0x000fe200000e0000 */
[----:B------:R-:W-:Y:S11]  /*7d10*/  UIADD3.X UR5, UPT, UPT, URZ, UR57, URZ, UP0, !UPT ;  /* 0x00000039ff057290 */ /* 0x000ff600087fe4ff */
[----:B------:R-:W-:Y:S01]  /*7d20*/  @!UPT UIADD3 URZ, UPT, UPT, URZ, URZ, URZ ;  /* 0x000000fffffff290 */ /* 0x000fe2000fffe0ff */
[----:B------:R2:W-:Y:S01]  /*7d30*/  UTMASTG.4D [UR40], [UR4] ;  /* 0x00000028040073b5 */ /* 0x0005e20008018000 */
[----:B------:R0:W-:Y:S01]  /*7d40*/  UTMACMDFLUSH ;  /* 0x00000000000079b7 */ /* 0x0001e20000000000 */
[----:B--2---:R-:W-:Y:S04]  /*7d50*/  DEPBAR.LE SB0, 0x1 ;  /* 0x000080400000791a */ /* 0x004fe80000000000 */
.L_x_97:
[----:B------:R-:W-:Y:S05]  /*7d60*/  BSYNC.RECONVERGENT B0 ;  /* 0x0000000000007941 */ /* 0x000fea0003800200 */
.L_x_96:
[----:B------:R-:W-:Y:S01]  /*7d70*/  BAR.SYNC.DEFER_BLOCKING 0x1, 0x80 ;  /* 0x0042000000007b1d */ /* 0x000fe20000010000 */
[----:B------:R-:W-:Y:S01]  /*7d80*/  ISETP.NE.AND P1, PT, R81, RZ, PT ;  /* 0x000000ff5100720c */ /* 0x000fe20003f25270 */
[----:B------:R-:W-:Y:S01]  /*7d90*/  UISETP.NE.AND UP0, UPT, UR54, URZ, UPT ;  /* 0x000000ff3600728c */ /* 0x000fe2000bf05270 */
[----:B------:R-:W-:Y:S11]  /*7da0*/  LEA R3, R84, UR48, 0x3 ;  /* 0x0000003054037c11 */ /* 0x000ff6000f8e18ff */
[----:B-1----:R-:W-:Y:S01]  /*7db0*/  @P1 SHF.L.U32 R4, RZ, 0x1f, RZ ;  /* 0x0000001fff041819 */ /* 0x002fe200000006ff */
[----:B------:R-:W-:Y:S06]  /*7dc0*/  BRA.U !UP0, `(.L_x_98) ;  /* 0x0000000108247547 */ /* 0x000fec000b800000 */
[----:B------:R-:W1:Y:S01]  /*7dd0*/  S2R R0, SR_CgaCtaId ;  /* 0x0000000000007919 */ /* 0x000e620000008800 */
[----:B------:R-:W-:Y:S01]  /*7de0*/  IMAD.U32 R2, RZ, RZ, UR51 ;  /* 0x00000033ff027e24 */ /* 0x000fe2000f8e00ff */
[----:B------:R-:W-:Y:S04]  /*7df0*/  UIADD3 UR4, UPT, UPT, UR51, 0x1, URZ ;  /* 0x0000000133047890 */ /* 0x000fe8000fffe0ff */
[----:B------:R-:W-:Y:S01]  /*7e00*/  @P1 LEA R2, R2, UR48, 0x3 ;  /* 0x0000003002021c11 */ /* 0x000fe2000f8e18ff */
[----:B------:R-:W-:Y:S04]  /*7e10*/  UISETP.NE.AND UP0, UPT, UR4, 0x4, UPT ;  /* 0x000000040400788c */ /* 0x000fe8000bf05270 */
[----:B------:R-:W-:Y:S01]  /*7e20*/  @P1 VIADD R5, R2, 0x80 ;  /* 0x0000008002051836 */ /* 0x000fe20000000000 */
[----:B------:R-:W-:Y:S04]  /*7e30*/  USEL UR51, UR4, URZ, UP0 ;  /* 0x000000ff04337287 */ /* 0x000fe80008000000 */
[----:B-1----:R-:W-:Y:S04]  /*7e40*/  @P1 PRMT R0, R0, 0x654, R5 ;  /* 0x0000065400001816 */ /* 0x002fe80000000005 */
[----:B------:R1:W-:Y:S04]  /*7e50*/  @P1 SYNCS.ARRIVE.TRANS64.RED.A1T0 RZ, [R0+URZ], RZ ;  /* 0x000000ff00ff19a7 */ /* 0x0003e800081004ff */
.L_x_98:
[----:B------:R-:W2:Y:S01]  /*7e60*/  @P1 SYNCS.PHASECHK.TRANS64.TRYWAIT P0, [R3+URZ+0x60], R4 ;  /* 0x00006004030015a7 */ /* 0x000ea200080011ff */
[----:B------:R-:W-:Y:S01]  /*7e70*/  BSSY B1, `(.L_x_99) ;  /* 0x0000016000017945 */ /* 0x000fe20003800000 */
[----:B--2---:R-:W-:Y:S03]  /*7e80*/  @P1 SEL R85, RZ, 0x1, !P0 ;  /* 0x00000001ff551807 */ /* 0x004fe60004000000 */
[----:B------:R-:W-:Y:S05]  /*7e90*/  @!P1 BRA `(.L_x_100) ;  /* 0x00000000004c9947 */ /* 0x000fea0003800000 */
[----:B------:R-:W-:Y:S01]  /*7ea0*/  ISETP.NE.AND P0, PT, R85, RZ, PT ;  /* 0x000000ff5500720c */ /* 0x000fe20003f05270 */
[----:B------:R-:W-:Y:S01]  /*7eb0*/  BSSY B0, `(.L_x_101) ;  /* 0x000000b000007945 */ /* 0x000fe20003800000 */
[----:B------:R-:W-:Y:S11]  /*7ec0*/  ISETP.NE.AND P1, PT, R86, RZ, PT ;  /* 0x000000ff5600720c */ /* 0x000ff60003f25270 */
[----:B------:R-:W-:Y:S02]  /*7ed0*/  @!UPT UIADD3 URZ, UPT, UPT, URZ, URZ, URZ ;  /* 0x000000fffffff290 */ /* 0x000fe4000fffe0ff */
[C---:B------:R-:W-:Y:S01]  /*7ee0*/  @P1 IMAD R6, R84.reuse, 0x2000, R67 ;  /* 0x0000200054061824 */ /* 0x040fe200078e0243 */
[C---:B------:R-:W-:Y:S01]  /*7ef0*/  @P1 LEA R4, R84.reuse, R76, 0xd ;  /* 0x0000004c54041211 */ /* 0x040fe200078e68ff */
[C---:B------:R-:W-:Y:S02]  /*7f00*/  @P1 IMAD R5, R84.reuse, 0x2000, R77 ;  /* 0x0000200054051824 */ /* 0x040fe400078e024d */
[----:B------:R-:W-:Y:S01]  /*7f10*/  @P1 IMAD R2, R84, 0x2000, R82 ;  /* 0x0000200054021824 */ /* 0x000fe200078e0252 */
[----:B------:R-:W-:Y:S06]  /*7f20*/  @P0 BRA `(.L_x_102) ;  /* 0x00000000000c0947 */ /* 0x000fec0003800000 */
[----:B-1----:R-:W-:Y:S04]  /*7f30*/  SHF.L.U32 R0, RZ, 0x1f, RZ ;  /* 0x0000001fff007819 */ /* 0x002fe800000006ff */
[----:B------:R-:W1:Y:S02]  /*7f40*/  SYNCS.PHASECHK.TRANS64.TRYWAIT P0, [R3+URZ+0x60], R0 ;  /* 0x00006000030075a7 */ /* 0x000e6400080011ff */
[----:B-1----:R-:W-:Y:S05]  /*7f50*/  @!P0 BRA `(.L_x_103) ;  /* 0x0000004c00c08947 */ /* 0x002fea0003800000 */
.L_x_102:
[----:B------:R-:W-:Y:S05]  /*7f60*/  BSYNC B0 ;  /* 0x0000000000007941 */ /* 0x000fea0003800000 */
.L_x_101:
[----:B------:R-:W-:Y:S02]  /*7f70*/  ISETP.NE.AND P0, PT, R86, RZ, PT ;  /* 0x000000ff5600720c */ /* 0x000fe40003f05270 */
[----:B------:R-:W-:Y:S11]  /*7f80*/  IADD3 R84, PT, PT, R84, 0x1, RZ ;  /* 0x0000000154547810 */ /* 0x000ff60007ffe0ff */
[----:B------:R2:W4:Y:S04]  /*7f90*/  @P0 LDS.128 R56, [R6] ;  /* 0x0000000006380984 */ /* 0x0005280000000c00 */
[----:B------:R2:W1:Y:S04]  /*7fa0*/  @P0 LDS.128 R52, [R5+0x10] ;  /* 0x0000100005340984 */ /* 0x0004680000000c00 */
[----:B------:R2:W1:Y:S04]  /*7fb0*/  @P0 LDS.128 R48, [R4+0x20] ;  /* 0x0000200004300984 */ /* 0x0004680000000c00 */
[----:B------:R2:W1:Y:S02]  /*7fc0*/  @P0 LDS.128 R44, [R2+0x30] ;  /* 0x00003000022c0984 */ /* 0x0004640000000c00 */
.L_x_100:
[----:B------:R-:W-:Y:S05]  /*7fd0*/  BSYNC B1 ;  /* 0x0000000000017941 */ /* 0x000fea0003800000 */
.L_x_99:
[----:B-1----:R-:W-:Y:S05]  /*7fe0*/  VIADD R0, R25, 0x10 ;  /* 0x0000001019007836 */ /* 0x002fea0000000000 */
[----:B------:R-:W-:Y:S04]  /*7ff0*/  SHF.R.U32.HI R0, RZ, 0x15, R0 ;  /* 0x00000015ff007819 */ /* 0x000fe80000011600 */
[----:B------:R-:W-:Y:S11]  /*8000*/  LOP3.LUT P0, RZ, R0, 0x3, R71, 0x48, !PT ;  /* 0x0000000300ff7812 */ /* 0x000ff60007804847 */
[----:B------:R-:W-:Y:S02]  /*8010*/  @!UPT UIADD3 URZ, UPT, UPT, URZ, URZ, URZ ;  /* 0x000000fffffff290 */ /* 0x000fe4000fffe0ff */
[----:B------:R-:W-:Y:S05]  /*8020*/  @!P0 BRA `(.L_x_104) ;  /* 0x0000000000408947 */ /* 0x000fea0003800000 */
[----:B------:R-:W1:Y:S01]  /*8030*/  LDCU.64 UR8, c[0x4][0x70] ;  /* 0x01000e00ff0877ac */ /* 0x000e620008000a00 */
[----:B------:R-:W-:Y:S01]  /*8040*/  MOV R3, 0x0 ;  /* 0x0000000000037802 */ /* 0x000fe20000000f00 */
[----:B------:R-:W-:Y:S02]  /*8050*/  HFMA2 R12, -RZ, RZ, 0, 5.9604644775390625e-08 ;  /* 0x00000001ff0c7431 */ /* 0x000fe400000001ff */
[----:B------:R-:W-:Y:S02]  /*8060*/  IMAD.MOV.U32 R8, RZ, RZ, 0x192 ;  /* 0x00000192ff087424 */ /* 0x000fe400078e00ff */
[----:B------:R-:W-:Y:S01]  /*8070*/  IMAD.MOV.U32 R13, RZ, RZ, RZ ;  /* 0x000000ffff0d7224 */ /* 0x000fe200078e00ff */
[----:B------:R-:W5:Y:S01]  /*8080*/  LDCU.64 UR6, c[0x4][0x78] ;  /* 0x01000f00ff0677ac */ /* 0x000f620008000a00 */
[----:B--2---:R-:W2:Y:S01]  /*8090*/  LDC.64 R2, c[0x4][R3] ;  /* 0x0100000003027b82 */ /* 0x004ea20000000a00 */
[----:B------:R-:W3:Y:S01]  /*80a0*/  LDCU.64 UR4, c[0x4][0x10] ;  /* 0x01000200ff0477ac */ /* 0x000ee20008000a00 */
[----:B-1----:R-:W-:Y:S01]  /*80b0*/  MOV R5, UR9 ;  /* 0x0000000900057c02 */ /* 0x002fe20008000f00 */
[----:B------:R-:W-:Y:S01]  /*80c0*/  IMAD.U32 R4, RZ, RZ, UR8 ;  /* 0x00000008ff047e24 */ /* 0x000fe2000f8e00ff */
[----:B-----5:R-:W-:Y:S01]  /*80d0*/  MOV R7, UR7 ;  /* 0x0000000700077c02 */ /* 0x020fe20008000f00 */
[----:B------:R-:W-:Y:S01]  /*80e0*/  IMAD.U32 R6, RZ, RZ, UR6 ;  /* 0x00000006ff067e24 */ /* 0x000fe2000f8e00ff */
[----:B---3--:R-:W-:Y:S01]  /*80f0*/  MOV R11, UR5 ;  /* 0x00000005000b7c02 */ /* 0x008fe20008000f00 */
[----:B------:R-:W-:Y:S02]  /*8100*/  IMAD.U32 R10, RZ, RZ, UR4 ;  /* 0x00000004ff0a7e24 */ /* 0x000fe4000f8e00ff */
[----:B------:R-:W-:Y:S07]  /*8110*/  LEPC R20, `(.L_x_104) ;  /* 0x000000001014794e */ /* 0x000fee0000000000 */
[----:B--2-4-:R-:W-:Y:S05]  /*8120*/  CALL.ABS.NOINC R2 ;  /* 0x0000000002007343 */ /* 0x014fea0003c00000 */
.L_x_104:
[----:B----4-:R-:W-:Y:S01]  /*8130*/  LOP3.LUT R20, R56, 0xffffe000, RZ, 0xc0, !PT ;  /* 0xffffe00038147812 */ /* 0x010fe200078ec0ff */
[----:B------:R-:W-:Y:S05]  /*8140*/  WARPSYNC.ALL ;  /* 0x0000000000007948 */ /* 0x000fea0003800000 */
[----:B------:R-:W-:Y:S01]  /*8150*/  R2UR UR4, R25 ;  /* 0x00000000190472ca */ /* 0x000fe200000e0000 */
[----:B------:R-:W1:Y:S01]  /*8160*/  S2R R87, SR_CgaCtaId ;  /* 0x0000000000577919 */ /* 0x000e620000008800 */
[----:B------:R-:W-:Y:S01]  /*8170*/  LOP3.LUT R21, R57, 0xffffe000, RZ, 0xc0, !PT ;  /* 0xffffe00039157812 */ /* 0x000fe200078ec0ff */
[----:B------:R-:W-:Y:S01]  /*8180*/  IMAD.U32 R40, RZ, RZ, UR51 ;  /* 0x00000033ff287e24 */ /* 0x000fe2000f8e00ff */
[----:B------:R-:W-:Y:S01]  /*8190*/  LOP3.LUT R41, R58, 0xffffe000, RZ, 0xc0, !PT ;  /* 0xffffe0003a297812 */ /* 0x000fe200078ec0ff */
[----:B------:R-:W-:Y:S01]  /*81a0*/  BSSY.RECONVERGENT B0, `(.L_x_105) ;  /* 0x0000059000007945 */ /* 0x000fe20003800200 */
[----:B------:R-:W-:Y:S02]  /*81b0*/  LOP3.LUT R26, R48, 0xffffe000, RZ, 0xc0, !PT ;  /* 0xffffe000301a7812 */ /* 0x000fe400078ec0ff */
[----:B------:R-:W-:Y:S02]  /*81c0*/  ISETP.NE.AND P6, PT, R81, RZ, PT ;  /* 0x000000ff5100720c */ /* 0x000fe40003fc5270 */
[----:B------:R-:W-:Y:S03]  /*81d0*/  ISETP.NE.AND P0, PT, R69, RZ, PT ;  /* 0x000000ff4500720c */ /* 0x000fe60003f05270 */
[----:B--2---:R-:W2:Y:S08]  /*81e0*/  LDTM.x16 R4, tmem[UR4+0x10] ;  /* 0x00001004000479ee */ /* 0x004eb00008240000 */
[----:B------:R-:W-:Y:S02]  /*81f0*/  @P6 LEA R40, R40, UR48, 0x3 ;  /* 0x0000003028286c11 */ /* 0x000fe4000f8e18ff */
[----:B------:R-:W-:Y:S03]  /*8200*/  @P6 SHF.L.U32 R89, RZ, 0x1f, RZ ;  /* 0x0000001fff596819 */ /* 0x000fe600000006ff */
[----:B------:R-:W-:Y:S01]  /*8210*/  @P6 VIADD R88, R40, 0x80 ;  /* 0x0000008028586836 */ /* 0x000fe20000000000 */
[----:B------:R-:W-:Y:S04]  /*8220*/  LEA R40, R84, UR48, 0x3 ;  /* 0x0000003054287c11 */ /* 0x000fe8000f8e18ff */
[----:B-1----:R-:W-:Y:S01]  /*8230*/  @P6 PRMT R88, R87, 0x654, R88 ;  /* 0x0000065457586816 */ /* 0x002fe20000000058 */
[C---:B--2---:R-:W-:Y:S01]  /*8240*/  FMUL R0, R24.reuse, R4 ;  /* 0x0000000418007220 */ /* 0x044fe20000400000 */
[C---:B------:R-:W-:Y:S01]  /*8250*/  FMUL R2, R24.reuse, R5 ;  /* 0x0000000518027220 */ /* 0x040fe20000400000 */
[C---:B------:R-:W-:Y:S01]  /*8260*/  FMUL R3, R24.reuse, R10 ;  /* 0x0000000a18037220 */ /* 0x040fe20000400000 */
[----:B------:R-:W-:Y:S01]  /*8270*/  FMUL R4, R24, R11 ;  /* 0x0000000b18047220 */ /* 0x000fe20000400000 */
[C---:B------:R-:W-:Y:S01]  /*8280*/  FFMA R28, R27.reuse, R20, R0 ;  /* 0x000000141b1c7223 */ /* 0x040fe20000000000 */
[----:B------:R-:W-:Y:S01]  /*8290*/  LOP3.LUT R20, R52, 0xffffe000, RZ, 0xc0, !PT ;  /* 0xffffe00034147812 */ /* 0x000fe200078ec0ff */
[----:B------:R-:W-:Y:S01]  /*82a0*/  FFMA R29, R27, R21, R2 ;  /* 0x000000151b1d7223 */ /* 0x000fe20000000002 */
[----:B------:R-:W-:Y:S01]  /*82b0*/  LOP3.LUT R21, R59, 0xffffe000, RZ, 0xc0, !PT ;  /* 0xffffe0003b157812 */ /* 0x000fe200078ec0ff */
[C---:B------:R-:W-:Y:S01]  /*82c0*/  FMUL R0, R24.reuse, R6 ;  /* 0x0000000618007220 */ /* 0x040fe20000400000 */
[----:B------:R-:W-:Y:S01]  /*82d0*/  F2FP.TF32.F32.PACK_B R28, R28 ;  /* 0x0000001cff1c723e */ /* 0x000fe200024050ff */
[C---:B------:R-:W-:Y:S01]  /*82e0*/  FMUL R2, R24.reuse, R7 ;  /* 0x0000000718027220 */ /* 0x040fe20000400000 */
[----:B------:R-:W-:Y:S01]  /*82f0*/  F2FP.TF32.F32.PACK_B R29, R29 ;  /* 0x0000001dff1d723e */ /* 0x000fe200024050ff */
[----:B------:R-:W-:Y:S01]  /*8300*/  FFMA R30, R27, R41, R0 ;  /* 0x000000291b1e7223 */ /* 0x000fe20000000000 */
[----:B------:R-:W-:Y:S01]  /*8310*/  LOP3.LUT R41, R55, 0xffffe000, RZ, 0xc0, !PT ;  /* 0xffffe00037297812 */ /* 0x000fe200078ec0ff */
[----:B------:R-:W-:Y:S01]  /*8320*/  FFMA R31, R27, R21, R2 ;  /* 0x000000151b1f7223 */ /* 0x000fe20000000002 */
[----:B------:R-:W-:Y:S01]  /*8330*/  LOP3.LUT R21, R53, 0xffffe000, RZ, 0xc0, !PT ;  /* 0xffffe00035157812 */ /* 0x000fe200078ec0ff */
[C---:B------:R-:W-:Y:S01]  /*8340*/  FMUL R0, R24.reuse, R8 ;  /* 0x0000000818007220 */ /* 0x040fe20000400000 */
[----:B------:R-:W-:Y:S01]  /*8350*/  F2FP.TF32.F32.PACK_B R30, R30 ;  /* 0x0000001eff1e723e */ /* 0x000fe200024050ff */
[----:B------:R-:W-:Y:S01]  /*8360*/  FMUL R2, R24, R9 ;  /* 0x0000000918027220 */ /* 0x000fe20000400000 */
[----:B------:R-:W-:Y:S01]  /*8370*/  F2FP.TF32.F32.PACK_B R31, R31 ;  /* 0x0000001fff1f723e */ /* 0x000fe200024050ff */
[C---:B------:R-:W-:Y:S01]  /*8380*/  FFMA R32, R27.reuse, R20, R0 ;  /* 0x000000141b207223 */ /* 0x040fe20000000000 */
[----:B------:R-:W-:Y:S01]  /*8390*/  LOP3.LUT R20, R54, 0xffffe000, RZ, 0xc0, !PT ;  /* 0xffffe00036147812 */ /* 0x000fe200078ec0ff */
[----:B------:R-:W-:Y:S01]  /*83a0*/  FFMA R33, R27, R21, R2 ;  /* 0x000000151b217223 */ /* 0x000fe20000000002 */
[C---:B------:R-:W-:Y:S01]  /*83b0*/  FMUL R5, R24.reuse, R12 ;  /* 0x0000000c18057220 */ /* 0x040fe20000400000 */
[----:B------:R1:W-:Y:S01]  /*83c0*/  STS.128 [R67+0x2000], R28 ;  /* 0x0020001c43007388 */ /* 0x0003e20000000c00 */
[----:B------:R-:W-:Y:S01]  /*83d0*/  LOP3.LUT R21, R49, 0xffffe000, RZ, 0xc0, !PT ;  /* 0xffffe00031157812 */ /* 0x000fe200078ec0ff */
[C---:B------:R-:W-:Y:S01]  /*83e0*/  FFMA R34, R27.reuse, R20, R3 ;  /* 0x000000141b227223 */ /* 0x040fe20000000003 */
[----:B------:R-:W-:Y:S01]  /*83f0*/  FFMA R35, R27, R41, R4 ;  /* 0x000000291b237223 */ /* 0x000fe20000000004 */
        /* <DEDUP_REMOVED lines=22> */
[----:B------:R-:W-:Y:S02]  /*8560*/  F2FP.TF32.F32.PACK_B R36, R36 ;  /* 0x00000024ff24723e */ /* 0x000fe400024050ff */
[----:B------:R-:W-:Y:S02]  /*8570*/  F2FP.TF32.F32.PACK_B R37, R37 ;  /* 0x00000025ff25723e */ /* 0x000fe400024050ff */
[----:B------:R-:W-:Y:S01]  /*8580*/  F2FP.TF32.F32.PACK_B R38, R38 ;  /* 0x00000026ff26723e */ /* 0x000fe200024050ff */
[C---:B-1----:R-:W-:Y:S01]  /*8590*/  FFMA R28, R27.reuse, R20, R9 ;  /* 0x000000141b1c7223 */ /* 0x042fe20000000009 */
[----:B------:R-:W-:Y:S01]  /*85a0*/  F2FP.TF32.F32.PACK_B R39, R39 ;  /* 0x00000027ff27723e */ /* 0x000fe200024050ff */
[C---:B------:R-:W-:Y:S01]  /*85b0*/  FFMA R29, R27.reuse, R21, R10 ;  /* 0x000000151b1d7223 */ /* 0x040fe2000000000a */
[C---:B------:R-:W-:Y:S01]  /*85c0*/  FFMA R30, R27.reuse, R26, R11 ;  /* 0x0000001a1b1e7223 */ /* 0x040fe2000000000b */
[----:B------:R-:W-:Y:S01]  /*85d0*/  FFMA R31, R27, R41, R12 ;  /* 0x000000291b1f7223 */ /* 0x000fe2000000000c */
[----:B------:R-:W-:Y:S01]  /*85e0*/  F2FP.TF32.F32.PACK_B R28, R28 ;  /* 0x0000001cff1c723e */ /* 0x000fe200024050ff */
[----:B------:R2:W-:Y:S01]  /*85f0*/  STS.128 [R76+0x2020], R36 ;  /* 0x002020244c007388 */ /* 0x0005e20000000c00 */
[----:B------:R-:W-:Y:S02]  /*8600*/  F2FP.TF32.F32.PACK_B R29, R29 ;  /* 0x0000001dff1d723e */ /* 0x000fe400024050ff */
        /* <DEDUP_REMOVED lines=8> */
[----:B-1----:R-:W1:Y:S02]  /*8690*/  FENCE.VIEW.ASYNC.S ;  /* 0x00000000000073c6 */ /* 0x002e640000000000 */
[----:B-1----:R-:W-:Y:S06]  /*86a0*/  BAR.SYNC.DEFER_BLOCKING 0x1, 0x80 ;  /* 0x0042000000007b1d */ /* 0x002fec0000010000 */
[----:B------:R-:W-:Y:S05]  /*86b0*/  @P0 BRA `(.L_x_106) ;  /* 0x00000000001c0947 */ /* 0x000fea0003800000 */
[----:B------:R-:W-:Y:S02]  /*86c0*/  UIADD3 UR4, UP0, UPT, UR56, 0x680, URZ ;  /* 0x0000068038047890 */ /* 0x000fe4000ff1e0ff */
[----:B------:R-:W-:Y:S02]  /*86d0*/  UIADD3 UR40, UPT, UPT, UR48, 0x2200, URZ ;  /* 0x0000220030287890 */ /* 0x000fe4000fffe0ff */
[----:B------:R-:W-:Y:S02]  /*86e0*/  UIADD3 UR41, UPT, UPT, UR52, 0x10, URZ ;  /* 0x0000001034297890 */ /* 0x000fe4000fffe0ff */
[----:B------:R-:W-:Y:S09]  /*86f0*/  UIADD3.X UR5, UPT, UPT, URZ, UR57, URZ, UP0, !UPT ;  /* 0x00000039ff057290 */ /* 0x000ff200087fe4ff */
[----:B------:R1:W-:Y:S01]  /*8700*/  UTMASTG.4D [UR40], [UR4] ;  /* 0x00000028040073b5 */ /* 0x0003e20008018000 */
[----:B------:R0:W-:Y:S01]  /*8710*/  UTMACMDFLUSH ;  /* 0x00000000000079b7 */ /* 0x0001e20000000000 */
[----:B-1----:R-:W-:Y:S04]  /*8720*/  DEPBAR.LE SB0, 0x1 ;  /* 0x000080400000791a */ /* 0x002fe80000000000 */
.L_x_106:
[----:B------:R-:W-:Y:S05]  /*8730*/  BSYNC.RECONVERGENT B0 ;  /* 0x0000000000007941 */ /* 0x000fea0003800200 */
.L_x_105:
[----:B------:R-:W-:Y:S01]  /*8740*/  BAR.SYNC.DEFER_BLOCKING 0x1, 0x80 ;  /* 0x0042000000007b1d */ /* 0x000fe20000010000 */
[----:B------:R-:W-:Y:S04]  /*8750*/  UIADD3 UR4, UPT, UPT, UR51, 0x1, URZ ;  /* 0x0000000133047890 */ /* 0x000fe8000fffe0ff */
[----:B------:R-:W-:Y:S04]  /*8760*/  UISETP.NE.AND UP0, UPT, UR4, 0x4, UPT ;  /* 0x000000040400788c */ /* 0x000fe8000bf05270 */
[----:B------:R-:W-:Y:S01]  /*8770*/  USEL UR50, UR4, URZ, UP0 ;  /* 0x000000ff04327287 */ /* 0x000fe20008000000 */
[----:B------:R1:W-:Y:S01]  /*8780*/  @P6 SYNCS.ARRIVE.TRANS64.RED.A1T0 RZ, [R88+URZ], RZ ;  /* 0x000000ff58ff69a7 */ /* 0x0003e200081004ff */
[----:B------:R-:W-:Y:S01]  /*8790*/  BSSY B1, `(.L_x_107) ;  /* 0x0000017000017945 */ /* 0x000fe20003800000 */
[----:B------:R-:W4:Y:S02]  /*87a0*/  @P6 SYNCS.PHASECHK.TRANS64.TRYWAIT P0, [R40+URZ+0x60], R89 ;  /* 0x00006059280065a7 */ /* 0x000f2400080011ff */
[----:B----4-:R-:W-:Y:S01]  /*87b0*/  @P6 SEL R85, RZ, 0x1, !P0 ;  /* 0x00000001ff556807 */ /* 0x010fe20004000000 */
[----:B-1----:R-:W-:Y:S06]  /*87c0*/  @!P6 BRA `(.L_x_108) ;  /* 0x00000000004ce947 */ /* 0x002fec0003800000 */
        /* <DEDUP_REMOVED lines=9> */
[----:B------:R-:W-:Y:S04]  /*8860*/  SHF.L.U32 R5, RZ, 0x1f, RZ ;  /* 0x0000001fff057819 */ /* 0x000fe800000006ff */
[----:B------:R-:W1:Y:S02]  /*8870*/  SYNCS.PHASECHK.TRANS64.TRYWAIT P0, [R40+URZ+0x60], R5 ;  /* 0x00006005280075a7 */ /* 0x000e6400080011ff */
[----:B-1----:R-:W-:Y:S05]  /*8880*/  @!P0 BRA `(.L_x_111) ;  /* 0x0000004400888947 */ /* 0x002fea0003800000 */
.L_x_110:
[----:B------:R-:W-:Y:S05]  /*8890*/  BSYNC B0 ;  /* 0x0000000000007941 */ /* 0x000fea0003800000 */
.L_x_109:
[----:B------:R-:W-:Y:S02]  /*88a0*/  ISETP.NE.AND P0, PT, R86, RZ, PT ;  /* 0x000000ff5600720c */ /* 0x000fe40003f05270 */
[----:B------:R-:W-:Y:S11]  /*88b0*/  IADD3 R84, PT, PT, R84, 0x1, RZ ;  /* 0x0000000154547810 */ /* 0x000ff60007ffe0ff */
[----:B------:R4:W1:Y:S04]  /*88c0*/  @P0 LDS.128 R56, [R4] ;  /* 0x0000000004380984 */ /* 0x0008680000000c00 */
[----:B------:R4:W1:Y:S04]  /*88d0*/  @P0 LDS.128 R52, [R3+0x10] ;  /* 0x0000100003340984 */ /* 0x0008680000000c00 */
[----:B------:R4:W1:Y:S04]  /*88e0*/  @P0 LDS.128 R48, [R2+0x20] ;  /* 0x0000200002300984 */ /* 0x0008680000000c00 */
[----:B------:R4:W1:Y:S02]  /*88f0*/  @P0 LDS.128 R44, [R0+0x30] ;  /* 0x00003000002c0984 */ /* 0x0008640000000c00 */
.L_x_108:
[----:B------:R-:W-:Y:S05]  /*8900*/  BSYNC B1 ;  /* 0x0000000000017941 */ /* 0x000fea0003800000 */
.L_x_107:
[----:B----4-:R-:W-:Y:S05]  /*8910*/  VIADD R0, R25, 0x20 ;  /* 0x0000002019007836 */ /* 0x010fea0000000000 */
        /* <DEDUP_REMOVED lines=9> */
[----:B------:R-:W4:Y:S01]  /*89b0*/  LDCU.64 UR6, c[0x4][0x78] ;  /* 0x01000f00ff0677ac */ /* 0x000f220008000a00 */
[----:B------:R-:W2:Y:S01]  /*89c0*/  LDC.64 R2, c[0x4][R3] ;  /* 0x0100000003027b82 */ /* 0x000ea20000000a00 */
[----:B------:R-:W5:Y:S01]  /*89d0*/  LDCU.64 UR4, c[0x4][0x10] ;  /* 0x01000200ff0477ac */ /* 0x000f620008000a00 */
[----:B-1----:R-:W-:Y:S01]  /*89e0*/  MOV R5, UR9 ;  /* 0x0000000900057c02 */ /* 0x002fe20008000f00 */
[----:B------:R-:W-:Y:S01]  /*89f0*/  IMAD.U32 R4, RZ, RZ, UR8 ;  /* 0x00000008ff047e24 */ /* 0x000fe2000f8e00ff */
[----:B----4-:R-:W-:Y:S01]  /*8a00*/  MOV R7, UR7 ;  /* 0x0000000700077c02 */ /* 0x010fe20008000f00 */
[----:B------:R-:W-:Y:S01]  /*8a10*/  IMAD.U32 R6, RZ, RZ, UR6 ;  /* 0x00000006ff067e24 */ /* 0x000fe2000f8e00ff */
[----:B-----5:R-:W-:Y:S01]  /*8a20*/  MOV R11, UR5 ;  /* 0x00000005000b7c02 */ /* 0x020fe20008000f00 */
[----:B------:R-:W-:Y:S02]  /*8a30*/  IMAD.U32 R10, RZ, RZ, UR4 ;  /* 0x00000004ff0a7e24 */ /* 0x000fe4000f8e00ff */
[----:B------:R-:W-:Y:S07]  /*8a40*/  LEPC R20, `(.L_x_112) ;  /* 0x000000001014794e */ /* 0x000fee0000000000 */
[----:B--23--:R-:W-:Y:S05]  /*8a50*/  CALL.ABS.NOINC R2 ;  /* 0x0000000002007343 */ /* 0x00cfea0003c00000 */
.L_x_112:
[----:B-1----:R-:W-:Y:S01]  /*8a60*/  LOP3.LUT R20, R56, 0xffffe000, RZ, 0xc0, !PT ;  /* 0xffffe00038147812 */ /* 0x002fe200078ec0ff */
[----:B------:R-:W-:Y:S05]  /*8a70*/  WARPSYNC.ALL ;  /* 0x0000000000007948 */ /* 0x000fea0003800000 */
[----:B------:R-:W-:Y:S01]  /*8a80*/  R2UR UR4, R25 ;  /* 0x00000000190472ca */ /* 0x000fe200000e0000 */
[----:B------:R-:W-:Y:S01]  /*8a90*/  IMAD.U32 R88, RZ, RZ, UR50 ;  /* 0x00000032ff587e24 */ /* 0x000fe2000f8e00ff */
[----:B------:R-:W-:Y:S01]  /*8aa0*/  LOP3.LUT R21, R57, 0xffffe000, RZ, 0xc0, !PT ;  /* 0xffffe00039157812 */ /* 0x000fe200078ec0ff */
[----:B------:R-:W-:Y:S01]  /*8ab0*/  BSSY.RECONVERGENT B0, `(.L_x_113) ;  /* 0x000005a000007945 */ /* 0x000fe20003800200 */
[----:B------:R-:W-:Y:S02]  /*8ac0*/  LOP3.LUT R41, R58, 0xffffe000, RZ, 0xc0, !PT ;  /* 0xffffe0003a297812 */ /* 0x000fe400078ec0ff */
[----:B------:R-:W-:Y:S02]  /*8ad0*/  LOP3.LUT R26, R54, 0xffffe000, RZ, 0xc0, !PT ;  /* 0xffffe000361a7812 */ /* 0x000fe400078ec0ff */
[----:B------:R-:W-:Y:S02]  /*8ae0*/  LOP3.LUT R40, R50, 0xffffe000, RZ, 0xc0, !PT ;  /* 0xffffe00032287812 */ /* 0x000fe400078ec0ff */
[----:B------:R-:W-:Y:S02]  /*8af0*/  ISETP.NE.AND P6, PT, R81, RZ, PT ;  /* 0x000000ff5100720c */ /* 0x000fe40003fc5270 */
[----:B------:R-:W-:Y:S01]  /*8b00*/  ISETP.NE.AND P0, PT, R69, RZ, PT ;  /* 0x000000ff4500720c */ /* 0x000fe20003f05270 */
[----:B------:R-:W1:Y:S01]  /*8b10*/  LDTM.x16 R4, tmem[UR4+0x20] ;  /* 0x00002004000479ee */ /* 0x000e620008240000 */
[----:B------:R-:W-:Y:S09]  /*8b20*/  LEA R89, R84, UR48, 0x3 ;  /* 0x0000003054597c11 */ /* 0x000ff2000f8e18ff */
[----:B------:R-:W-:Y:S02]  /*8b30*/  @P6 LEA R88, R88, UR48, 0x3 ;  /* 0x0000003058586c11 */ /* 0x000fe4000f8e18ff */
[----:B------:R-:W-:Y:S03]  /*8b40*/  @P6 SHF.L.U32 R90, RZ, 0x1f, RZ ;  /* 0x0000001fff5a6819 */ /* 0x000fe600000006ff */
[----:B------:R-:W-:Y:S05]  /*8b50*/  @P6 VIADD R88, R88, 0x80 ;  /* 0x0000008058586836 */ /* 0x000fea0000000000 */
[----:B------:R-:W-:Y:S01]  /*8b60*/  @P6 PRMT R88, R87, 0x654, R88 ;  /* 0x0000065457586816 */ /* 0x000fe20000000058 */
[C---:B-1----:R-:W-:Y:S01]  /*8b70*/  FMUL R0, R24.reuse, R4 ;  /* 0x0000000418007220 */ /* 0x042fe20000400000 */
[C---:B------:R-:W-:Y:S01]  /*8b80*/  FMUL R2, R24.reuse, R5 ;  /* 0x0000000518027220 */ /* 0x040fe20000400000 */
[C---:B------:R-:W-:Y:S01]  /*8b90*/  FMUL R3, R24.reuse, R10 ;  /* 0x0000000a18037220 */ /* 0x040fe20000400000 */
[----:B------:R-:W-:Y:S01]  /*8ba0*/  FMUL R4, R24, R11 ;  /* 0x0000000b18047220 */ /* 0x000fe20000400000 */
[C---:B--2---:R-:W-:Y:S01]  /*8bb0*/  FFMA R28, R27.reuse, R20, R0 ;  /* 0x000000141b1c7223 */ /* 0x044fe20000000000 */
        /* <DEDUP_REMOVED lines=9> */
[C---:B------:R-:W-:Y:S01]  /*8c50*/  FFMA R31, R27.reuse, R21, R2 ;  /* 0x000000151b1f7223 */ /* 0x040fe20000000002 */
[C---:B------:R-:W-:Y:S01]  /*8c60*/  FMUL R0, R24.reuse, R8 ;  /* 0x0000000818007220 */ /* 0x040fe20000400000 */
[C---:B------:R-:W-:Y:S01]  /*8c70*/  FMUL R2, R24.reuse, R9 ;  /* 0x0000000918027220 */ /* 0x040fe20000400000 */
[----:B------:R-:W-:Y:S01]  /*8c80*/  F2FP.TF32.F32.PACK_B R30, R30 ;  /* 0x0000001eff1e723e */ /* 0x000fe200024050ff */
[----:B------:R-:W-:Y:S01]  /*8c90*/  FMUL R5, R24, R12 ;  /* 0x0000000c18057220 */ /* 0x000fe20000400000 */
[----:B------:R-:W-:Y:S01]  /*8ca0*/  F2FP.TF32.F32.PACK_B R31, R31 ;  /* 0x0000001fff1f723e */ /* 0x000fe200024050ff */
[C---:B------:R-:W-:Y:S01]  /*8cb0*/  FFMA R32, R27.reuse, R20, R0 ;  /* 0x000000141b207223 */ /* 0x040fe20000000000 */
[C---:B------:R-:W-:Y:S01]  /*8cc0*/  FFMA R33, R27.reuse, R41, R2 ;  /* 0x000000291b217223 */ /* 0x040fe20000000002 */
[----:B------:R-:W-:Y:S01]  /*8cd0*/  FFMA R34, R27, R26, R3 ;  /* 0x0000001a1b227223 */ /* 0x000fe20000000003 */
[----:B------:R-:W-:Y:S01]  /*8ce0*/  LOP3.LUT R20, R55, 0xffffe000, RZ, 0xc0, !PT ;  /* 0xffffe00037147812 */ /* 0x000fe200078ec0ff */
[----:B------:R1:W-:Y:S01]  /*8cf0*/  STS.128 [R67+0x4000], R28 ;  /* 0x0040001c43007388 */ /* 0x0003e20000000c00 */
[----:B------:R-:W-:Y:S01]  /*8d00*/  LOP3.LUT R26, R48, 0xffffe000, RZ, 0xc0, !PT ;  /* 0xffffe000301a7812 */ /* 0x000fe200078ec0ff */
[C---:B------:R-:W-:Y:S01]  /*8d10*/  FMUL R6, R24.reuse, R13 ;  /* 0x0000000d18067220 */ /* 0x040fe20000400000 */
[----:B------:R-:W-:Y:S01]  /*8d20*/  LOP3.LUT R21, R49, 0xffffe000, RZ, 0xc0, !PT ;  /* 0xffffe00031157812 */ /* 0x000fe200078ec0ff */
[----:B------:R-:W-:Y:S01]  /*8d30*/  FFMA R35, R27, R20, R4 ;  /* 0x000000141b237223 */ /* 0x000fe20000000004 */
        /* <DEDUP_REMOVED lines=22> */
[----:B------:R-:W-:Y:S02]  /*8ea0*/  F2FP.TF32.F32.PACK_B R38, R38 ;  /* 0x00000026ff26723e */ /* 0x000fe400024050ff */
[----:B------:R-:W-:Y:S01]  /*8eb0*/  F2FP.TF32.F32.PACK_B R39, R39 ;  /* 0x00000027ff27723e */ /* 0x000fe200024050ff */
[C---:B-1----:R-:W-:Y:S01]  /*8ec0*/  FFMA R28, R27.reuse, R20, R9 ;  /* 0x000000141b1c7223 */ /* 0x042fe20000000009 */
[C---:B------:R-:W-:Y:S01]  /*8ed0*/  FFMA R29, R27.reuse, R21, R10 ;  /* 0x000000151b1d7223 */ /* 0x040fe2000000000a */
[C---:B------:R-:W-:Y:S01]  /*8ee0*/  FFMA R30, R27.reuse, R26, R11 ;  /* 0x0000001a1b1e7223 */ /* 0x040fe2000000000b */
[----:B------:R-:W-:Y:S01]  /*8ef0*/  FFMA R31, R27, R41, R12 ;  /* 0x000000291b1f7223 */ /* 0x000fe2000000000c */
[----:B------:R2:W-:Y:S01]  /*8f00*/  STS.128 [R76+0x4020], R36 ;  /* 0x004020244c007388 */ /* 0x0005e20000000c00 */
[----:B------:R-:W-:Y:S02]  /*8f10*/  F2FP.TF32.F32.PACK_B R28, R28 ;  /* 0x0000001cff1c723e */ /* 0x000fe400024050ff */
        /* <DEDUP_REMOVED lines=19> */
.L_x_114:
[----:B------:R-:W-:Y:S05]  /*9050*/  BSYNC.RECONVERGENT B0 ;  /* 0x0000000000007941 */ /* 0x000fea0003800200 */
.L_x_113:
[----:B------:R-:W-:Y:S01]  /*9060*/  BAR.SYNC.DEFER_BLOCKING 0x1, 0x80 ;  /* 0x0042000000007b1d */ /* 0x000fe20000010000 */
[----:B------:R-:W-:Y:S04]  /*9070*/  UIADD3 UR4, UPT, UPT, UR50, 0x1, URZ ;  /* 0x0000000132047890 */ /* 0x000fe8000fffe0ff */
[----:B------:R-:W-:Y:S04]  /*9080*/  UISETP.NE.AND UP0, UPT, UR4, 0x4, UPT ;  /* 0x000000040400788c */ /* 0x000fe8000bf05270 */
[----:B------:R-:W-:Y:S01]  /*9090*/  USEL UR49, UR4, URZ, UP0 ;  /* 0x000000ff04317287 */ /* 0x000fe20008000000 */
[----:B------:R1:W-:Y:S01]  /*90a0*/  @P6 SYNCS.ARRIVE.TRANS64.RED.A1T0 RZ, [R88+URZ], RZ ;  /* 0x000000ff58ff69a7 */ /* 0x0003e200081004ff */
[----:B------:R-:W-:Y:S01]  /*90b0*/  BSSY B1, `(.L_x_115) ;  /* 0x000001c000017945 */ /* 0x000fe20003800000 */
[----:B------:R-:W4:Y:S01]  /*90c0*/  @P6 SYNCS.PHASECHK.TRANS64.TRYWAIT P0, [R89+URZ+0x60], R90 ;  /* 0x0000605a590065a7 */ /* 0x000f2200080011ff */
[----:B-1----:R-:W-:Y:S02]  /*90d0*/  MOV R88, RZ ;  /* 0x000000ff00587202 */ /* 0x002fe40000000f00 */
[----:B----4-:R-:W-:Y:S01]  /*90e0*/  @P6 SEL R85, RZ, 0x1, !P0 ;  /* 0x00000001ff556807 */ /* 0x010fe20004000000 */
[----:B------:R-:W-:Y:S06]  /*90f0*/  @!P6 BRA `(.L_x_116) ;  /* 0x00000000005ce947 */ /* 0x000fec0003800000 */
        /* <DEDUP_REMOVED lines=12> */
.L_x_118:
[----:B------:R-:W-:Y:S05]  /*91c0*/  BSYNC B0 ;  /* 0x0000000000007941 */ /* 0x000fea0003800000 */
.L_x_117:
[----:B------:R-:W-:Y:S01]  /*91d0*/  ISETP.NE.AND P0, PT, R86, RZ, PT ;  /* 0x000000ff5600720c */ /* 0x000fe20003f05270 */
[----:B------:R-:W-:Y:S11]  /*91e0*/  VIADD R84, R84, 0x1 ;  /* 0x0000000154547836 */ /* 0x000ff60000000000 */
[----:B------:R-:W-:Y:S01]  /*91f0*/  @!UPT UIADD3 URZ, UPT, UPT, URZ, URZ, URZ ;  /* 0x000000fffffff290 */ /* 0x000fe2000fffe0ff */
[----:B------:R4:W1:Y:S04]  /*9200*/  @P0 LDS.128 R56, [R4] ;  /* 0x0000000004380984 */ /* 0x0008680000000c00 */
[----:B------:R4:W1:Y:S04]  /*9210*/  @P0 LDS.128 R52, [R3+0x10] ;  /* 0x0000100003340984 */ /* 0x0008680000000c00 */
[----:B------:R4:W1:Y:S04]  /*9220*/  @P0 LDS.128 R48, [R2+0x20] ;  /* 0x0000200002300984 */ /* 0x0008680000000c00 */
[----:B------:R4:W1:Y:S01]  /*9230*/  @P0 LDS.128 R44, [R0+0x30] ;  /* 0x00003000002c0984 */ /* 0x0008620000000c00 */
[C---:B------:R-:W-:Y:S04]  /*9240*/  ISETP.NE.AND P0, PT, R84.reuse, 0x4, PT ;  /* 0x000000045400780c */ /* 0x040fe80003f05270 */
[----:B------:R-:W-:Y:S02]  /*9250*/  SEL R84, R84, RZ, P0 ;  /* 0x000000ff54547207 */ /* 0x000fe40000000000 */
[----:B------:R-:W-:Y:S02]  /*9260*/  SEL R88, RZ, 0x1, P0 ;  /* 0x00000001ff587807 */ /* 0x000fe40000000000 */
.L_x_116:
[----:B------:R-:W-:Y:S05]  /*9270*/  BSYNC B1 ;  /* 0x0000000000017941 */ /* 0x000fea0003800000 */
.L_x_115:
[----:B----4-:R-:W-:Y:S05]  /*9280*/  VIADD R0, R25, 0x30 ;  /* 0x0000003019007836 */ /* 0x010fea0000000000 */
[----:B------:R-:W-:Y:S04]  /*9290*/  SHF.R.U32.HI R0, RZ, 0x15, R0 ;  /* 0x00000015ff007819 */ /* 0x000fe80000011600 */
[----:B------:R-:W-:Y:S11]  /*92a0*/  LOP3.LUT P0, RZ, R0, 0x3, R71, 0x48, !PT ;  /* 0x0000000300ff7812 */ /* 0x000ff60007804847 */
[----:B------:R-:W-:Y:S02]  /*92b0*/  @!UPT UIADD3 URZ, UPT, UPT, URZ, URZ, URZ ;  /* 0x000000fffffff290 */ /* 0x000fe4000fffe0ff */
[----:B------:R-:W-:Y:S05]  /*92c0*/  @!P0 BRA `(.L_x_120) ;  /* 0x0000000000408947 */ /* 0x000fea0003800000 */
[----:B------:R-:W4:Y:S01]  /*92d0*/  LDCU.64 UR8, c[0x4][0x70] ;  /* 0x01000e00ff0877ac */ /* 0x000f220008000a00 */
[----:B------:R-:W-:Y:S01]  /*92e0*/  MOV R3, 0x0 ;  /* 0x0000000000037802 */ /* 0x000fe20000000f00 */
[----:B------:R-:W-:Y:S02]  /*92f0*/  HFMA2 R12, -RZ, RZ, 0, 5.9604644775390625e-08 ;  /* 0x00000001ff0c7431 */ /* 0x000fe400000001ff */
[----:B------:R-:W-:Y:S02]  /*9300*/  IMAD.MOV.U32 R8, RZ, RZ, 0x192 ;  /* 0x00000192ff087424 */ /* 0x000fe400078e00ff */
[----:B------:R-:W-:Y:S01]  /*9310*/  IMAD.MOV.U32 R13, RZ, RZ, RZ ;  /* 0x000000ffff0d7224 */ /* 0x000fe200078e00ff */
[----:B------:R-:W5:Y:S01]  /*9320*/  LDCU.64 UR6, c[0x4][0x78] ;  /* 0x01000f00ff0677ac */ /* 0x000f620008000a00 */
[----:B------:R-:W2:Y:S01]  /*9330*/  LDC.64 R2, c[0x4][R3] ;  /* 0x0100000003027b82 */ /* 0x000ea20000000a00 */
[----:B------:R-:W3:Y:S01]  /*9340*/  LDCU.64 UR4, c[0x4][0x10] ;  /* 0x01000200ff0477ac */ /* 0x000ee20008000a00 */
[----:B----4-:R-:W-:Y:S01]  /*9350*/  MOV R5, UR9 ;  /* 0x0000000900057c02 */ /* 0x010fe20008000f00 */
[----:B------:R-:W-:Y:S01]  /*9360*/  IMAD.U32 R4, RZ, RZ, UR8 ;  /* 0x00000008ff047e24 */ /* 0x000fe2000f8e00ff */
[----:B-----5:R-:W-:Y:S01]  /*9370*/  MOV R7, UR7 ;  /* 0x0000000700077c02 */ /* 0x020fe20008000f00 */
[----:B-1----:R-:W-:Y:S01]  /*9380*/  IMAD.U32 R6, RZ, RZ, UR6 ;  /* 0x00000006ff067e24 */ /* 0x002fe2000f8e00ff */
[----:B---3--:R-:W-:Y:S01]  /*9390*/  MOV R11, UR5 ;  /* 0x00000005000b7c02 */ /* 0x008fe20008000f00 */
[----:B------:R-:W-:Y:S02]  /*93a0*/  IMAD.U32 R10, RZ, RZ, UR4 ;  /* 0x00000004ff0a7e24 */ /* 0x000fe4000f8e00ff */
[----:B------:R-:W-:Y:S07]  /*93b0*/  LEPC R20, `(.L_x_120) ;  /* 0x000000001014794e */ /* 0x000fee0000000000 */
[----:B--2---:R-:W-:Y:S05]  /*93c0*/  CALL.ABS.NOINC R2 ;  /* 0x0000000002007343 */ /* 0x004fea0003c00000 */
.L_x_120:
        /* <DEDUP_REMOVED lines=13> */
[----:B------:R-:W-:Y:S05]  /*94a0*/  @P6 LEA R89, R89, UR48, 0x3 ;  /* 0x0000003059596c11 */ /* 0x000fea000f8e18ff */
[----:B------:R-:W-:Y:S01]  /*94b0*/  @P6 VIADD R92, R89, 0x80 ;  /* 0x00000080595c6836 */ /* 0x000fe20000000000 */
[----:B------:R-:W-:Y:S04]  /*94c0*/  @P6 SHF.L.U32 R89, R88, 0x1f, RZ ;  /* 0x0000001f58596819 */ /* 0x000fe800000006ff */
        /* <DEDUP_REMOVED lines=79> */
.L_x_122:
[----:B------:R-:W-:Y:S05]  /*99c0*/  BSYNC.RECONVERGENT B0 ;  /* 0x0000000000007941 */ /* 0x000fea0003800200 */
.L_x_121:
        /* <DEDUP_REMOVED lines=18> */
[----:B------:R-:W-:Y:S04]  /*9af0*/  SHF.L.U32 R5, R88, 0x1f, RZ ;  /* 0x0000001f58057819 */ /* 0x000fe800000006ff */
[----:B------:R-:W1:Y:S02]  /*9b00*/  SYNCS.PHASECHK.TRANS64.TRYWAIT P0, [R90+URZ+0x60], R5 ;  /* 0x000060055a0075a7 */ /* 0x000e6400080011ff */
[----:B-1----:R-:W-:Y:S05]  /*9b10*/  @!P0 BRA `(.L_x_127) ;  /* 0x00000034000c8947 */ /* 0x002fea0003800000 */
.L_x_126:
[----:B------:R-:W-:Y:S05]  /*9b20*/  BSYNC B0 ;  /* 0x0000000000007941 */ /* 0x000fea0003800000 */
.L_x_125:
[----:B------:R-:W-:Y:S01]  /*9b30*/  ISETP.NE.AND P0, PT, R86, RZ, PT ;  /* 0x000000ff5600720c */ /* 0x000fe20003f05270 */
[----:B------:R-:W-:Y:S11]  /*9b40*/  VIADD R84, R84, 0x1 ;  /* 0x0000000154547836 */ /* 0x000ff60000000000 */
[----:B------:R-:W-:Y:S01]  /*9b50*/  @!UPT UIADD3 URZ, UPT, UPT, URZ, URZ, URZ ;  /* 0x000000fffffff290 */ /* 0x000fe2000fffe0ff */
[----:B------:R4:W2:Y:S04]  /*9b60*/  @P0 LDS.128 R56, [R4] ;  /* 0x0000000004380984 */ /* 0x0008a80000000c00 */
[----:B------:R4:W2:Y:S04]  /*9b70*/  @P0 LDS.128 R52, [R3+0x10] ;  /* 0x0000100003340984 */ /* 0x0008a80000000c00 */
[----:B------:R4:W2:Y:S04]  /*9b80*/  @P0 LDS.128 R48, [R2+0x20] ;  /* 0x0000200002300984 */ /* 0x0008a80000000c00 */
[----:B------:R4:W2:Y:S01]  /*9b90*/  @P0 LDS.128 R44, [R0+0x30] ;  /* 0x00003000002c0984 */ /* 0x0008a20000000c00 */
[C---:B------:R-:W-:Y:S04]  /*9ba0*/  ISETP.NE.AND P0, PT, R84.reuse, 0x4, PT ;  /* 0x000000045400780c */ /* 0x040fe80003f05270 */
[----:B-1----:R-:W-:Y:S02]  /*9bb0*/  SEL R5, RZ, 0x1, P0 ;  /* 0x00000001ff057807 */ /* 0x002fe40000000000 */
[----:B------:R-:W-:Y:S02]  /*9bc0*/  SEL R84, R84, RZ, P0 ;  /* 0x000000ff54547207 */ /* 0x000fe40000000000 */
[----:B------:R-:W-:Y:S02]  /*9bd0*/  LOP3.LUT R88, R88, R5, RZ, 0x3c, !PT ;  /* 0x0000000558587212 */ /* 0x000fe400078e3cff */
.L_x_124:
[----:B------:R-:W-:Y:S05]  /*9be0*/  BSYNC B1 ;  /* 0x0000000000017941 */ /* 0x000fea0003800000 */
.L_x_123:
        /* <DEDUP_REMOVED lines=21> */
.L_x_128:
[----:B--2---:R-:W-:Y:S01]  /*9d40*/  LOP3.LUT R20, R56, 0xffffe000, RZ, 0xc0, !PT ;  /* 0xffffe00038147812 */ /* 0x004fe200078ec0ff */
        /* <DEDUP_REMOVED lines=87> */
[----:B------:R-:W-:Y:S02]  /*a2c0*/  UIADD3 UR4, UPT, UPT, UR48, 0x200, URZ ;  /* 0x0000020030047890 */ /* 0x000fe4000fffe0ff */
[----:B------:R-:W-:Y:S04]  /*a2d0*/  UIADD3 UR41, UPT, UPT, UR52, 0x40, URZ ;  /* 0x0000004034297890 */ /* 0x000fe8000fffe0ff */
[----:B------:R-:W-:Y:S01]  /*a2e0*/  MOV R62, UR4 ;  /* 0x00000004003e7c02 */ /* 0x000fe20008000f00 */
[----:B------:R-:W-:Y:S03]  /*a2f0*/  UIADD3 UR4, UP0, UPT, UR56, 0x680, URZ ;  /* 0x0000068038047890 */ /* 0x000fe6000ff1e0ff */
[----:B------:R-:W-:Y:S01]  /*a300*/  R2UR UR40, R62 ;  /* 0x000000003e2872ca */ /* 0x000fe200000e0000 */
[----:B------:R-:W-:Y:S11]  /*a310*/  UIADD3.X UR5, UPT, UPT, URZ, UR57, URZ, UP0, !UPT ;  /* 0x00000039ff057290 */ /* 0x000ff600087fe4ff */
[----:B------:R-:W-:Y:S01]  /*a320*/  @!UPT UIADD3 URZ, UPT, UPT, URZ, URZ, URZ ;  /* 0x000000fffffff290 */ /* 0x000fe2000fffe0ff */
[----:B------:R1:W-:Y:S01]  /*a330*/  UTMASTG.4D [UR40], [UR4] ;  /* 0x00000028040073b5 */ /* 0x0003e20008018000 */
[----:B------:R0:W-:Y:S01]  /*a340*/  UTMACMDFLUSH ;  /* 0x00000000000079b7 */ /* 0x0001e20000000000 */
[----:B-1----:R-:W-:Y:S04]  /*a350*/  DEPBAR.LE SB0, 0x1 ;  /* 0x000080400000791a */ /* 0x002fe80000000000 */
.L_x_130:
[----:B------:R-:W-:Y:S05]  /*a360*/  BSYNC.RECONVERGENT B0 ;  /* 0x0000000000007941 */ /* 0x000fea0003800200 */
.L_x_129:
        /* <DEDUP_REMOVED lines=21> */
.L_x_134:
[----:B------:R-:W-:Y:S05]  /*a4c0*/  BSYNC B0 ;  /* 0x0000000000007941 */ /* 0x000fea0003800000 */
.L_x_133:
        /* <DEDUP_REMOVED lines=11> */
.L_x_132:
[----:B------:R-:W-:Y:S05]  /*a580*/  BSYNC B1 ;  /* 0x0000000000017941 */ /* 0x000fea0003800000 */
.L_x_131:
        /* <DEDUP_REMOVED lines=21> */
.L_x_136:
        /* <DEDUP_REMOVED lines=95> */
.L_x_138:
[----:B------:R-:W-:Y:S05]  /*acd0*/  BSYNC.RECONVERGENT B0 ;  /* 0x0000000000007941 */ /* 0x000fea0003800200 */
.L_x_137:
        /* <DEDUP_REMOVED lines=21> */
.L_x_142:
[----:B------:R-:W-:Y:S05]  /*ae30*/  BSYNC B0 ;  /* 0x0000000000007941 */ /* 0x000fea0003800000 */
.L_x_141:
        /* <DEDUP_REMOVED lines=11> */
.L_x_140:
[----:B------:R-:W-:Y:S05]  /*aef0*/  BSYNC B1 ;  /* 0x0000000000017941 */ /* 0x000fea0003800000 */
.L_x_139:
        /* <DEDUP_REMOVED lines=21> */
.L_x_144:
        /* <DEDUP_REMOVED lines=11> */
[----:B------:R-:W1:Y:S10]  /*b100*/  LDTM.x16 R4, tmem[UR4+0x60] ;  /* 0x00006004000479ee */ /* 0x000e740008240000 */
[----:B------:R-:W-:Y:S02]  /*b110*/  @P6 LEA R89, R89, UR48, 0x3 ;  /* 0x0000003059596c11 */ /* 0x000fe4000f8e18ff */
[----:B------:R-:W-:Y:S03]  /*b120*/  @P6 SHF.L.U32 R92, R88, 0x1f, RZ ;  /* 0x0000001f585c6819 */ /* 0x000fe600000006ff */
[----:B------:R-:W-:Y:S01]  /*b130*/  @P6 VIADD R90, R89, 0x80 ;  /* 0x00000080595a6836 */ /* 0x000fe20000000000 */
[----:B------:R-:W-:Y:S04]  /*b140*/  LEA R89, R84, UR48, 0x3 ;  /* 0x0000003054597c11 */ /* 0x000fe8000f8e18ff */
        /* <DEDUP_REMOVED lines=79> */
.L_x_146:
[----:B------:R-:W-:Y:S05]  /*b640*/  BSYNC.RECONVERGENT B0 ;  /* 0x0000000000007941 */ /* 0x000fea0003800200 */
.L_x_145:
        /* <DEDUP_REMOVED lines=21> */
.L_x_150:
[----:B------:R-:W-:Y:S05]  /*b7a0*/  BSYNC B0 ;  /* 0x0000000000007941 */ /* 0x000fea0003800000 */
.L_x_149:
[----:B------:R-:W-:Y:S11]  /*b7b0*/  ISETP.NE.AND P0, PT, R86, RZ, PT ;  /* 0x000000ff5600720c */ /* 0x000ff60003f05270 */
[----:B------:R-:W-:Y:S02]  /*b7c0*/  @!UPT UIADD3 URZ, UPT, UPT, URZ, URZ, URZ ;  /* 0x000000fffffff290 */ /* 0x000fe4000fffe0ff */
[----:B------:R4:W1:Y:S04]  /*b7d0*/  @P0 LDS.128 R56, [R3] ;  /* 0x0000000003380984 */ /* 0x0008680000000c00 */
[----:B------:R4:W1:Y:S04]  /*b7e0*/  @P0 LDS.128 R52, [R2+0x10] ;  /* 0x0000100002340984 */ /* 0x0008680000000c00 */
[----:B------:R4:W1:Y:S04]  /*b7f0*/  @P0 LDS.128 R48, [R0+0x20] ;  /* 0x0000200000300984 */ /* 0x0008680000000c00 */
[----:B------:R4:W1:Y:S02]  /*b800*/  @P0 LDS.128 R44, [R84+0x30] ;  /* 0x00003000542c0984 */ /* 0x0008640000000c00 */
.L_x_148:
[----:B------:R-:W-:Y:S05]  /*b810*/  BSYNC B1 ;  /* 0x0000000000017941 */ /* 0x000fea0003800000 */
.L_x_147:
        /* <DEDUP_REMOVED lines=21> */
.L_x_152:
[----:B------:R-:W-:Y:S01]  /*b970*/  ISETP.NE.AND P0, PT, R69, RZ, PT ;  /* 0x000000ff4500720c */ /* 0x000fe20003f05270 */
[----:B------:R-:W-:Y:S05]  /*b980*/  WARPSYNC.ALL ;  /* 0x0000000000007948 */ /* 0x000fea0003800000 */
[----:B------:R-:W-:Y:S01]  /*b990*/  R2UR UR4, R25 ;  /* 0x00000000190472ca */ /* 0x000fe200000e0000 */
[----:B------:R-:W4:Y:S01]  /*b9a0*/  S2UR UR5, SR_CgaCtaId ;  /* 0x00000000000579c3 */ /* 0x000f220000008800 */
[----:B-1----:R-:W-:Y:S01]  /*b9b0*/  LOP3.LUT R0, R56, 0xffffe000, RZ, 0xc0, !PT ;  /* 0xffffe00038007812 */ /* 0x002fe200078ec0ff */
[----:B------:R-:W-:Y:S01]  /*b9c0*/  BSSY.RECONVERGENT B0, `(.L_x_153) ;  /* 0x0000059000007945 */ /* 0x000fe20003800200 */
[----:B------:R-:W-:Y:S02]  /*b9d0*/  LOP3.LUT R2, R57, 0xffffe000, RZ, 0xc0, !PT ;  /* 0xffffe00039027812 */ /* 0x000fe400078ec0ff */
[----:B------:R-:W-:Y:S02]  /*b9e0*/  LOP3.LUT R3, R58, 0xffffe000, RZ, 0xc0, !PT ;  /* 0xffffe0003a037812 */ /* 0x000fe400078ec0ff */
[----:B------:R-:W-:Y:S02]  /*b9f0*/  LOP3.LUT R20, R59, 0xffffe000, RZ, 0xc0, !PT ;  /* 0xffffe0003b147812 */ /* 0x000fe400078ec0ff */
[----:B------:R-:W-:Y:S02]  /*ba00*/  LOP3.LUT R21, R52, 0xffffe000, RZ, 0xc0, !PT ;  /* 0xffffe00034157812 */ /* 0x000fe400078ec0ff */
[----:B------:R-:W-:Y:S01]  /*ba10*/  LOP3.LUT R26, R53, 0xffffe000, RZ, 0xc0, !PT ;  /* 0xffffe000351a7812 */ /* 0x000fe200078ec0ff */
[----:B------:R-:W1:Y:S01]  /*ba20*/  LDTM.x16 R4, tmem[UR4+0x70] ;  /* 0x00007004000479ee */ /* 0x000e620008240000 */
[----:B------:R-:W-:Y:S01]  /*ba30*/  R2UR UR4, R83 ;  /* 0x00000000530472ca */ /* 0x000fe200000e0000 */
[----:B------:R-:W-:Y:S01]  /*ba40*/  NOP ;  /* 0x0000000000007918 */ /* 0x000fe20000000000 */
[----:B--2---:R-:W-:Y:S02]  /*ba50*/  LOP3.LUT R29, R54, 0xffffe000, RZ, 0xc0, !PT ;  /* 0xffffe000361d7812 */ /* 0x004fe400078ec0ff */
[----:B------:R-:W-:Y:S02]  /*ba60*/  LOP3.LUT R28, R55, 0xffffe000, RZ, 0xc0, !PT ;  /* 0xffffe000371c7812 */ /* 0x000fe400078ec0ff */
[----:B------:R-:W-:Y:S02]  /*ba70*/  LOP3.LUT R31, R48, 0xffffe000, RZ, 0xc0, !PT ;  /* 0xffffe000301f7812 */ /* 0x000fe400078ec0ff */
[----:B------:R-:W-:Y:S02]  /*ba80*/  LOP3.LUT R30, R49, 0xffffe000, RZ, 0xc0, !PT ;  /* 0xffffe000311e7812 */ /* 0x000fe400078ec0ff */
[----:B------:R-:W-:Y:S02]  /*ba90*/  LOP3.LUT R33, R50, 0xffffe000, RZ, 0xc0, !PT ;  /* 0xffffe00032217812 */ /* 0x000fe400078ec0ff */
[----:B------:R-:W-:Y:S01]  /*baa0*/  LOP3.LUT R32, R51, 0xffffe000, RZ, 0xc0, !PT ;  /* 0xffffe00033207812 */ /* 0x000fe200078ec0ff */
[----:B------:R-:W-:Y:S01]  /*bab0*/  UIADD3 UR4, UPT, UPT, UR4, 0xd0, URZ ;  /* 0x000000d004047890 */ /* 0x000fe2000fffe0ff */
[----:B------:R-:W-:Y:S02]  /*bac0*/  LOP3.LUT R35, R44, 0xffffe000, RZ, 0xc0, !PT ;  /* 0xffffe0002c237812 */ /* 0x000fe400078ec0ff */
[----:B------:R-:W-:Y:S02]  /*bad0*/  LOP3.LUT R34, R45, 0xffffe000, RZ, 0xc0, !PT ;  /* 0xffffe0002d227812 */ /* 0x000fe400078ec0ff */
[----:B------:R-:W-:Y:S02]  /*bae0*/  LOP3.LUT R37, R46, 0xffffe000, RZ, 0xc0, !PT ;  /* 0xffffe0002e257812 */ /* 0x000fe400078ec0ff */
[----:B------:R-:W-:Y:S01]  /*baf0*/  LOP3.LUT R36, R47, 0xffffe000, RZ, 0xc0, !PT ;  /* 0xffffe0002f247812 */ /* 0x000fe200078ec0ff */
[C---:B-1----:R-:W-:Y:S01]  /*bb00*/  FMUL R4, R24.reuse, R4 ;  /* 0x0000000418047220 */ /* 0x042fe20000400000 */
[C---:B------:R-:W-:Y:S01]  /*bb10*/  FMUL R5, R24.reuse, R5 ;  /* 0x0000000518057220 */ /* 0x040fe20000400000 */
[C---:B------:R-:W-:Y:S01]  /*bb20*/  FMUL R6, R24.reuse, R6 ;  /* 0x0000000618067220 */ /* 0x040fe20000400000 */
[C---:B------:R-:W-:Y:S01]  /*bb30*/  FMUL R7, R24.reuse, R7 ;  /* 0x0000000718077220 */ /* 0x040fe20000400000 */
[C---:B------:R-:W-:Y:S01]  /*bb40*/  FFMA R4, R27.reuse, R0, R4 ;  /* 0x000000001b047223 */ /* 0x040fe20000000004 */
[C---:B------:R-:W-:Y:S01]  /*bb50*/  FFMA R5, R27.reuse, R2, R5 ;  /* 0x000000021b057223 */ /* 0x040fe20000000005 */
[C---:B------:R-:W-:Y:S01]  /*bb60*/  FFMA R6, R27.reuse, R3, R6 ;  /* 0x000000031b067223 */ /* 0x040fe20000000006 */
[C---:B------:R-:W-:Y:S01]  /*bb70*/  FFMA R7, R27.reuse, R20, R7 ;  /* 0x000000141b077223 */ /* 0x040fe20000000007 */
[----:B----4-:R-:W-:Y:S01]  /*bb80*/  UPRMT UR4, UR5, 0x654, UR4 ;  /* 0x0000065405047896 */ /* 0x010fe20008000004 */
[C---:B------:R-:W-:Y:S01]  /*bb90*/  FMUL R8, R24.reuse, R8 ;  /* 0x0000000818087220 */ /* 0x040fe20000400000 */
[C---:B------:R-:W-:Y:S01]  /*bba0*/  FMUL R9, R24.reuse, R9 ;  /* 0x0000000918097220 */ /* 0x040fe20000400000 */
[C---:B------:R-:W-:Y:S01]  /*bbb0*/  FMUL R10, R24.reuse, R10 ;  /* 0x0000000a180a7220 */ /* 0x040fe20000400000 */
[C---:B------:R-:W-:Y:S01]  /*bbc0*/  FMUL R11, R24.reuse, R11 ;  /* 0x0000000b180b7220 */ /* 0x040fe20000400000 */
[----:B------:R-:W-:Y:S01]  /*bbd0*/  F2FP.TF32.F32.PACK_B R4, R4 ;  /* 0x00000004ff04723e */ /* 0x000fe200024050ff */
[C---:B------:R-:W-:Y:S01]  /*bbe0*/  FFMA R8, R27.reuse, R21, R8 ;  /* 0x000000151b087223 */ /* 0x040fe20000000008 */
[----:B------:R-:W-:Y:S01]  /*bbf0*/  F2FP.TF32.F32.PACK_B R5, R5 ;  /* 0x00000005ff05723e */ /* 0x000fe200024050ff */
[C---:B------:R-:W-:Y:S01]  /*bc00*/  FFMA R9, R27.reuse, R26, R9 ;  /* 0x0000001a1b097223 */ /* 0x040fe20000000009 */
[----:B------:R-:W-:Y:S01]  /*bc10*/  F2FP.TF32.F32.PACK_B R6, R6 ;  /* 0x00000006ff06723e */ /* 0x000fe200024050ff */
[C---:B------:R-:W-:Y:S01]  /*bc20*/  FFMA R10, R27.reuse, R29, R10 ;  /* 0x0000001d1b0a7223 */ /* 0x040fe2000000000a */
[----:B------:R-:W-:Y:S01]  /*bc30*/  F2FP.TF32.F32.PACK_B R7, R7 ;  /* 0x00000007ff07723e */ /* 0x000fe200024050ff */
[C---:B------:R-:W-:Y:S01]  /*bc40*/  FFMA R11, R27.reuse, R28, R11 ;  /* 0x0000001c1b0b7223 */ /* 0x040fe2000000000b */
[C---:B------:R-:W-:Y:S01]  /*bc50*/  FMUL R12, R24.reuse, R12 ;  /* 0x0000000c180c7220 */ /* 0x040fe20000400000 */
[----:B------:R-:W-:Y:S01]  /*bc60*/  SYNCS.ARRIVE.TRANS64.RED.A1T0 RZ, [UR4], RZ ;  /* 0x000000ffffff79a7 */ /* 0x000fe20008100404 */
[----:B------:R-:W-:Y:S01]  /*bc70*/  F2FP.TF32.F32.PACK_B R8, R8 ;  /* 0x00000008ff08723e */ /* 0x000fe200024050ff */
[----:B------:R1:W-:Y:S01]  /*bc80*/  STS.128 [R67+0x6000], R4 ;  /* 0x0060000443007388 */ /* 0x0003e20000000c00 */
        /* <DEDUP_REMOVED lines=9> */
[C---:B------:R-:W-:Y:S01]  /*bd20*/  FFMA R15, R27.reuse, R32, R15 ;  /* 0x000000201b0f7223 */ /* 0x040fe2000000000f */
[C---:B------:R-:W-:Y:S01]  /*bd30*/  FMUL R16, R24.reuse, R16 ;  /* 0x0000001018107220 */ /* 0x040fe20000400000 */
[----:B------:R-:W-:Y:S01]  /*bd40*/  F2FP.TF32.F32.PACK_B R12, R12 ;  /* 0x0000000cff0c723e */ /* 0x000fe200024050ff */
[----:B------:R1:W-:Y:S01]  /*bd50*/  STS.128 [R77+0x6010], R8 ;  /* 0x006010084d007388 */ /* 0x0003e20000000c00 */
[C---:B------:R-:W-:Y:S01]  /*bd60*/  FMUL R17, R24.reuse, R17 ;  /* 0x0000001118117220 */ /* 0x040fe20000400000 */
[C---:B------:R-:W-:Y:S01]  /*bd70*/  FMUL R18, R24.reuse, R18 ;  /* 0x0000001218127220 */ /* 0x040fe20000400000 */
[----:B------:R-:W-:Y:S01]  /*bd80*/  FMUL R19, R24, R19 ;  /* 0x0000001318137220 */ /* 0x000fe20000400000 */
[----:B------:R-:W-:Y:S01]  /*bd90*/  F2FP.TF32.F32.PACK_B R13, R13 ;  /* 0x0000000dff0d723e */ /* 0x000fe200024050ff */
[C---:B------:R-:W-:Y:S01]  /*bda0*/  FFMA R16, R27.reuse, R35, R16 ;  /* 0x000000231b107223 */ /* 0x040fe20000000010 */
[----:B------:R-:W-:Y:S01]  /*bdb0*/  F2FP.TF32.F32.PACK_B R14, R14 ;  /* 0x0000000eff0e723e */ /* 0x000fe200024050ff */
[C---:B------:R-:W-:Y:S01]  /*bdc0*/  FFMA R17, R27.reuse, R34, R17 ;  /* 0x000000221b117223 */ /* 0x040fe20000000011 */
[----:B------:R-:W-:Y:S01]  /*bdd0*/  F2FP.TF32.F32.PACK_B R15, R15 ;  /* 0x0000000fff0f723e */ /* 0x000fe200024050ff */
[C---:B------:R-:W-:Y:S01]  /*bde0*/  FFMA R18, R27.reuse, R37, R18 ;  /* 0x000000251b127223 */ /* 0x040fe20000000012 */
[----:B------:R-:W-:Y:S01]  /*bdf0*/  FFMA R19, R27, R36, R19 ;  /* 0x000000241b137223 */ /* 0x000fe20000000013 */
[----:B------:R-:W-:Y:S02]  /*be00*/  F2FP.TF32.F32.PACK_B R16, R16 ;  /* 0x00000010ff10723e */ /* 0x000fe400024050ff */
        /* <DEDUP_REMOVED lines=13> */
[----:B------:R-:W-:Y:S02]  /*bee0*/  UIADD3 UR4, UP0, UPT, UR56, 0x680, URZ ;  /* 0x0000068038047890 */ /* 0x000fe4000ff1e0ff */
[----:B------:R-:W-:Y:S02]  /*bef0*/  UIADD3 UR40, UPT, UPT, UR48, 0x6200, URZ ;  /* 0x0000620030287890 */ /* 0x000fe4000fffe0ff */
[----:B------:R-:W-:Y:S02]  /*bf00*/  UIADD3 UR41, UPT, UPT, UR52, 0x70, URZ ;  /* 0x0000007034297890 */ /* 0x000fe4000fffe0ff */
[----:B------:R-:W-:Y:S09]  /*bf10*/  UIADD3.X UR5, UPT, UPT, URZ, UR57, URZ, UP0, !UPT ;  /* 0x00000039ff057290 */ /* 0x000ff200087fe4ff */
[----:B------:R2:W-:Y:S01]  /*bf20*/  UTMASTG.4D [UR40], [UR4] ;  /* 0x00000028040073b5 */ /* 0x0005e20008018000 */
[----:B------:R0:W-:Y:S01]  /*bf30*/  UTMACMDFLUSH ;  /* 0x00000000000079b7 */ /* 0x0001e20000000000 */
[----:B--2---:R-:W-:Y:S04]  /*bf40*/  DEPBAR.LE SB0, 0x1 ;  /* 0x000080400000791a */ /* 0x004fe80000000000 */
.L_x_154:
[----:B------:R-:W-:Y:S05]  /*bf50*/  BSYNC.RECONVERGENT B0 ;  /* 0x0000000000007941 */ /* 0x000fea0003800200 */
.L_x_153:
[----:B------:R-:W-:Y:S01]  /*bf60*/  BAR.SYNC.DEFER_BLOCKING 0x1, 0x80 ;  /* 0x0042000000007b1d */ /* 0x000fe20000010000 */
[----:B------:R-:W-:Y:S01]  /*bf70*/  UISETP.NE.AND UP0, UPT, UR54, -0x8, UPT ;  /* 0xfffffff83600788c */ /* 0x000fe2000bf05270 */
[----:B------:R-:W-:Y:S08]  /*bf80*/  IADD3 R0, PT, PT, R22, 0x1, RZ ;  /* 0x0000000116007810 */ /* 0x000ff00007ffe0ff */
[----:B------:R-:W-:Y:S05]  /*bf90*/  BRA.U !UP0, `(.L_x_155) ;  /* 0x0000000108247547 */ /* 0x000fea000b800000 */
[----:B------:R-:W-:Y:S01]  /*bfa0*/  ISETP.NE.AND P0, PT, R81, RZ, PT ;  /* 0x000000ff5100720c */ /* 0x000fe20003f05270 */
[----:B------:R-:W-:Y:S01]  /*bfb0*/  IMAD.U32 R2, RZ, RZ, UR51 ;  /* 0x00000033ff027e24 */ /* 0x000fe2000f8e00ff */
[----:B------:R-:W-:Y:S04]  /*bfc0*/  UIADD3 UR4, UPT, UPT, UR51, 0x1, URZ ;  /* 0x0000000133047890 */ /* 0x000fe8000fffe0ff */
[----:B------:R-:W-:Y:S04]  /*bfd0*/  UISETP.NE.AND UP0, UPT, UR4, 0x4, UPT ;  /* 0x000000040400788c */ /* 0x000fe8000bf05270 */
[----:B------:R-:W-:Y:S03]  /*bfe0*/  USEL UR51, UR4, URZ, UP0 ;  /* 0x000000ff04337287 */ /* 0x000fe60008000000 */
[----:B------:R-:W-:Y:S05]  /*bff0*/  @P0 LEA R2, R2, UR48, 0x3 ;  /* 0x0000003002020c11 */ /* 0x000fea000f8e18ff */
[----:B------:R-:W-:Y:S05]  /*c000*/  @P0 VIADD R2, R2, 0x80 ;  /* 0x0000008002020836 */ /* 0x000fea0000000000 */
[----:B------:R-:W-:Y:S04]  /*c010*/  @P0 PRMT R2, R87, 0x654, R2 ;  /* 0x0000065457020816 */ /* 0x000fe80000000002 */
[----:B------:R2:W-:Y:S03]  /*c020*/  @P0 SYNCS.ARRIVE.TRANS64.RED.A1T0 RZ, [R2+URZ], RZ ;  /* 0x000000ff02ff09a7 */ /* 0x0005e600081004ff */
.L_x_155:
[----:B------:R-:W-:Y:S01]  /*c030*/  R2UR UR4, R80 ;  /* 0x00000000500472ca */ /* 0x000fe200000e0000 */
[----:B------:R-:W-:Y:S01]  /*c040*/  UIADD3 UR54, UPT, UPT, UR54, 0x8, URZ ;  /* 0x0000000836367890 */ /* 0x000fe2000fffe0ff */
[----:B------:R-:W-:Y:S02]  /*c050*/  R2UR UR5, R63 ;  /* 0x000000003f0572ca */ /* 0x000fe400000e0000 */
[----:B------:R-:W-:Y:S02]  /*c060*/  R2UR UR49, R78 ;  /* 0x000000004e3172ca */ /* 0x000fe400000e0000 */
[C---:B------:R-:W-:Y:S02]  /*c070*/  ISETP.NE.AND P0, PT, R0.reuse, 0x2, PT ;  /* 0x000000020000780c */ /* 0x040fe40003f05270 */
[----:B------:R-:W-:Y:S02]  /*c080*/  LOP3.LUT R65, R65, 0x1, RZ, 0x3c, !PT ;  /* 0x0000000141417812 */ /* 0x000fe400078e3cff */
[----:B------:R-:W-:Y:S02]  /*c090*/  SEL R3, RZ, 0x1, P0 ;  /* 0x00000001ff037807 */ /* 0x000fe40000000000 */
[----:B------:R-:W-:Y:S01]  /*c0a0*/  SEL R22, R0, RZ, P0 ;  /* 0x000000ff00167207 */ /* 0x000fe20000000000 */
[----:B------:R-:W-:Y:S01]  /*c0b0*/  UISETP.NE.AND UP0, UPT, UR4, URZ, UPT ;  /* 0x000000ff0400728c */ /* 0x000fe2000bf05270 */
[----:B------:R-:W-:Y:S01]  /*c0c0*/  R2UR UR4, R64 ;  /* 0x00000000400472ca */ /* 0x000fe200000e0000 */
[----:B------:R-:W-:Y:S01]  /*c0d0*/  UIADD3 UR20, UPT, UPT, UR36, UR5, URZ ;  /* 0x0000000524147290 */ /* 0x000fe2000fffe0ff */
[----:B------:R-:W-:Y:S11]  /*c0e0*/  LOP3.LUT R66, R66, R3, RZ, 0x3c, !PT ;  /* 0x0000000342427212 */ /* 0x000ff600078e3cff */
[----:B------:R-:W-:Y:S01]  /*c0f0*/  UIADD3 UR24, UPT, UPT, UR37, UR4, URZ ;  /* 0x0000000425187290 */ /* 0x000fe2000fffe0ff */
[----:B------:R-:W-:Y:S11]  /*c100*/  BRA.U UP0, `(.L_x_156) ;  /* 0xffffffa1008c7547 */ /* 0x000ff6000b83ffff */
[----:B------:R-:W-:-:S13]  /*c110*/  R2UR UR4, R75 ;  /* 0x000000004b0472ca */ /* 0x000fda00000e0000 */
[----:B------:R-:W-:-:S09]  /*c120*/  UISETP.NE.AND UP0, UPT, UR4, URZ, UPT ;  /* 0x000000ff0400728c */ /* 0x000fd2000bf05270 */
[----:B------:R-:W-:Y:S05]  /*c130*/  BRA.U !UP0, `(.L_x_157) ;  /* 0x0000000108487547 */ /* 0x000fea000b800000 */
[----:B------:R-:W4:Y:S02]  /*c140*/  LDCU.64 UR4, c[0x0][0x890] ;  /* 0x00011200ff0477ac */ /* 0x000f240008000a00 */
[----:B----4-:R-:W-:-:S04]  /*c150*/  UISETP.NE.U32.AND UP0, UPT, UR4, URZ, UPT ;  /* 0x000000ff0400728c */ /* 0x010fc8000bf05070 */
[----:B------:R-:W-:-:S09]  /*c160*/  UISETP.NE.AND.EX UP0, UPT, UR5, URZ, UPT, UP0 ;  /* 0x000000ff0500728c */ /* 0x000fd2000bf05300 */
[----:B------:R-:W-:Y:S05]  /*c170*/  BRA.U UP0, `(.L_x_158) ;  /* 0x00000001000c7547 */ /* 0x000fea000b800000 */
[----:B------:R-:W-:-:S13]  /*c180*/  FSETP.NEU.AND P0, PT, R27, RZ, PT ;  /* 0x000000ff1b00720b */ /* 0x000fda0003f0d000 */
[----:B------:R-:W-:Y:S05]  /*c190*/  @!P0 EXIT ;  /* 0x000000000000894d */ /* 0x000fea0003800000 */
[----:B------:R-:W-:Y:S05]  /*c1a0*/  BRA `(.L_x_157) ;  /* 0x00000000002c7947 */ /* 0x000fea0003800000 */
.L_x_158:
[----:B------:R-:W-:Y:S01]  /*c1b0*/  ISETP.NE.AND P0, PT, R79, RZ, PT ;  /* 0x000000ff4f00720c */ /* 0x000fe20003f05270 */
[----:B------:R-:W-:-:S12]  /*c1c0*/  BSSY.RECONVERGENT B0, `(.L_x_157) ;  /* 0x0000009000007945 */ /* 0x000fd80003800200 */
[----:B------:R-:W-:Y:S05]  /*c1d0*/  @P0 BRA `(.L_x_159) ;  /* 0x0000000000140947 */ /* 0x000fea0003800000 */
[----:B------:R-:W4:Y:S02]  /*c1e0*/  LDCU.64 UR4, c[0x0][0x888] ;  /* 0x00011100ff0477ac */ /* 0x000f240008000a00 */
[----:B----4-:R-:W-:-:S04]  /*c1f0*/  ISETP.NE.U32.AND P0, PT, RZ, UR4, PT ;  /* 0x00000004ff007c0c */ /* 0x010fc8000bf05070 */
[----:B------:R-:W-:-:S13]  /*c200*/  ISETP.NE.AND.EX P0, PT, RZ, UR5, PT, P0 ;  /* 0x00000005ff007c0c */ /* 0x000fda000bf05300 */
[----:B------:R-:W-:Y:S05]  /*c210*/  @!P0 EXIT ;  /* 0x000000000000894d */ /* 0x000fea0003800000 */
[----:B------:R-:W-:Y:S05]  /*c220*/  BRA `(.L_x_160) ;  /* 0x0000000000087947 */ /* 0x000fea0003800000 */
.L_x_159:
[----:B------:R-:W-:-:S13]  /*c230*/  FSETP.NEU.AND P0, PT, R27, RZ, PT ;  /* 0x000000ff1b00720b */ /* 0x000fda0003f0d000 */
[----:B------:R-:W-:Y:S05]  /*c240*/  @!P0 EXIT ;  /* 0x000000000000894d */ /* 0x000fea0003800000 */
.L_x_160:
[----:B------:R-:W-:Y:S05]  /*c250*/  BSYNC.RECONVERGENT B0 ;  /* 0x0000000000007941 */ /* 0x000fea0003800200 */
.L_x_157:
[----:B------:R-:W4:Y:S01]  /*c260*/  S2UR UR5, SR_CgaCtaId ;  /* 0x00000000000579c3 */ /* 0x000f220000008800 */
[----:B------:R-:W-:Y:S01]  /*c270*/  ULEA UR4, UR51, UR48, 0x3 ;  /* 0x0000003033047291 */ /* 0x000fe2000f8e18ff */
[----:B------:R-:W-:-:S04]  /*c280*/  DEPBAR.LE SB0, 0x0 ;  /* 0x000080000000791a */ /* 0x000fc80000000000 */
[----:B------:R-:W-:-:S04]  /*c290*/  UIADD3 UR4, UPT, UPT, UR4, 0x80, URZ ;  /* 0x0000008004047890 */ /* 0x000fc8000fffe0ff */
[----:B----4-:R-:W-:-:S09]  /*c2a0*/  UPRMT UR4, UR5, 0x654, UR4 ;  /* 0x0000065405047896 */ /* 0x010fd20008000004 */
[----:B------:R-:W-:Y:S01]  /*c2b0*/  SYNCS.ARRIVE.TRANS64.RED.A1T0 RZ, [UR4], RZ ;  /* 0x000000ffffff79a7 */ /* 0x000fe20008100404 */
[----:B------:R-:W-:Y:S05]  /*c2c0*/  EXIT ;  /* 0x000000000000794d */ /* 0x000fea0003800000 */
.L_x_19:
[----:B------:R-:W-:Y:S07]  /*c2d0*/  MOV R0, UR49 ;  /* 0x0000003100007c02 */ /* 0x000fee0008000f00 */
.L_x_161:
[----:B--2---:R2:W3:Y:S02]  /*c2e0*/  SYNCS.PHASECHK.TRANS64.TRYWAIT P0, [R0+URZ+0x30], R5 ;  /* 0x00003005000075a7 */ /* 0x0044e400080011ff */
[----:B---3--:R-:W-:Y:S05]  /*c2f0*/  @!P0 NANOSLEEP.SYNCS 0x989680 ;  /* 0x009896800000895d */ /* 0x008fea0003900000 */
[----:B------:R-:W3:Y:S02]  /*c300*/  @!P0 SYNCS.PHASECHK.TRANS64 P0, [R0+URZ+0x30], R5 ;  /* 0x00003005000085a7 */ /* 0x000ee400080010ff */
[----:B---3--:R-:W-:Y:S05]  /*c310*/  @!P0 BRA `(.L_x_161) ;  /* 0xfffffffc00f08947 */ /* 0x008fea000383ffff */
[----:B------:R-:W-:Y:S05]  /*c320*/  BRA `(.L_x_18) ;  /* 0xffffff5800287947 */ /* 0x000fea000383ffff */
.L_x_25:
[----:B------:R-:W-:Y:S07]  /*c330*/  MOV R0, UR45 ;  /* 0x0000002d00007c02 */ /* 0x000fee0008000f00 */
.L_x_162:
[----:B-1----:R1:W2:Y:S02]  /*c340*/  SYNCS.PHASECHK.TRANS64.TRYWAIT P0, [R0+URZ+0x30], R5 ;  /* 0x00003005000075a7 */ /* 0x0022a400080011ff */
[----:B--2---:R-:W-:Y:S05]  /*c350*/  @!P0 NANOSLEEP.SYNCS 0x989680 ;  /* 0x009896800000895d */ /* 0x004fea0003900000 */
[----:B------:R-:W2:Y:S02]  /*c360*/  @!P0 SYNCS.PHASECHK.TRANS64 P0, [R0+URZ+0x30], R5 ;  /* 0x00003005000085a7 */ /* 0x000ea400080010ff */
[----:B--2---:R-:W-:Y:S05]  /*c370*/  @!P0 BRA `(.L_x_162) ;  /* 0xfffffffc00f08947 */ /* 0x004fea000383ffff */
[----:B------:R-:W-:Y:S05]  /*c380*/  BRA `(.L_x_24) ;  /* 0xffffff5c00e07947 */ /* 0x000fea000383ffff */
.L_x_29:
[----:B------:R-:W-:-:S07]  /*c390*/  MOV R0, UR54 ;  /* 0x0000003600007c02 */ /* 0x000fce0008000f00 */
.L_x_163:
[----:B-1----:R1:W2:Y:S02]  /*c3a0*/  SYNCS.PHASECHK.TRANS64.TRYWAIT P0, [R0+URZ+0xb0], R5 ;  /* 0x0000b005000075a7 */ /* 0x0022a400080011ff */
[----:B--2---:R-:W-:Y:S05]  /*c3b0*/  @!P0 NANOSLEEP.SYNCS 0x989680 ;  /* 0x009896800000895d */ /* 0x004fea0003900000 */
[----:B------:R-:W2:Y:S02]  /*c3c0*/  @!P0 SYNCS.PHASECHK.TRANS64 P0, [R0+URZ+0xb0], R5 ;  /* 0x0000b005000085a7 */ /* 0x000ea400080010ff */
[----:B--2---:R-:W-:Y:S05]  /*c3d0*/  @!P0 BRA `(.L_x_163) ;  /* 0xfffffffc00f08947 */ /* 0x004fea000383ffff */
[----:B------:R-:W-:Y:S05]  /*c3e0*/  BRA `(.L_x_164) ;  /* 0xffffff6400187947 */ /* 0x000fea000383ffff */
.L_x_33:
[----:B------:R-:W-:-:S07]  /*c3f0*/  MOV R0, UR4 ;  /* 0x0000000400007c02 */ /* 0x000fce0008000f00 */
.L_x_165:
[----:B-1----:R1:W2:Y:S02]  /*c400*/  SYNCS.PHASECHK.TRANS64.TRYWAIT P0, [R0+URZ], R3 ;  /* 0x00000003000075a7 */ /* 0x0022a400080011ff */
[----:B--2---:R-:W-:Y:S05]  /*c410*/  @!P0 NANOSLEEP.SYNCS 0x989680 ;  /* 0x009896800000895d */ /* 0x004fea0003900000 */
[----:B------:R-:W2:Y:S02]  /*c420*/  @!P0 SYNCS.PHASECHK.TRANS64 P0, [R0+URZ], R3 ;  /* 0x00000003000085a7 */ /* 0x000ea400080010ff */
[----:B--2---:R-:W-:Y:S05]  /*c430*/  @!P0 BRA `(.L_x_165) ;  /* 0xfffffffc00f08947 */ /* 0x004fea000383ffff */
[----:B------:R-:W-:Y:S05]  /*c440*/  BRA `(.L_x_166) ;  /* 0xffffff6800b47947 */ /* 0x000fea000383ffff */
.L_x_34:
[----:B------:R-:W-:-:S07]  /*c450*/  MOV R0, UR5 ;  /* 0x0000000500007c02 */ /* 0x000fce0008000f00 */
.L_x_167:
[----:B-1----:R1:W2:Y:S02]  /*c460*/  SYNCS.PHASECHK.TRANS64.TRYWAIT P0, [R0+URZ], R3 ;  /* 0x00000003000075a7 */ /* 0x0022a400080011ff */
[----:B--2---:R-:W-:Y:S05]  /*c470*/  @!P0 NANOSLEEP.SYNCS 0x989680 ;  /* 0x009896800000895d */ /* 0x004fea0003900000 */
[----:B------:R-:W2:Y:S02]  /*c480*/  @!P0 SYNCS.PHASECHK.TRANS64 P0, [R0+URZ], R3 ;  /* 0x00000003000085a7 */ /* 0x000ea400080010ff */
[----:B--2---:R-:W-:Y:S05]  /*c490*/  @!P0 BRA `(.L_x_167) ;  /* 0xfffffffc00f08947 */ /* 0x004fea000383ffff */
[----:B------:R-:W-:Y:S05]  /*c4a0*/  BRA `(.L_x_168) ;  /* 0xffffff6800c47947 */ /* 0x000fea000383ffff */
.L_x_35:
[----:B------:R-:W-:-:S07]  /*c4b0*/  MOV R0, UR5 ;  /* 0x0000000500007c02 */ /* 0x000fce0008000f00 */
.L_x_169:
[----:B-1----:R1:W2:Y:S02]  /*c4c0*/  SYNCS.PHASECHK.TRANS64.TRYWAIT P0, [R0+URZ], R3 ;  /* 0x00000003000075a7 */ /* 0x0022a400080011ff */
[----:B--2---:R-:W-:Y:S05]  /*c4d0*/  @!P0 NANOSLEEP.SYNCS 0x989680 ;  /* 0x009896800000895d */ /* 0x004fea0003900000 */
[----:B------:R-:W2:Y:S02]  /*c4e0*/  @!P0 SYNCS.PHASECHK.TRANS64 P0, [R0+URZ], R3 ;  /* 0x00000003000085a7 */ /* 0x000ea400080010ff */
[----:B--2---:R-:W-:Y:S05]  /*c4f0*/  @!P0 BRA `(.L_x_169) ;  /* 0xfffffffc00f08947 */ /* 0x004fea000383ffff */
[----:B------:R-:W-:Y:S05]  /*c500*/  BRA `(.L_x_170) ;  /* 0xffffff6800d47947 */ /* 0x000fea000383ffff */
.L_x_36:
[----:B------:R-:W-:-:S07]  /*c510*/  MOV R0, UR5 ;  /* 0x0000000500007c02 */ /* 0x000fce0008000f00 */
.L_x_171:
[----:B-1----:R1:W2:Y:S02]  /*c520*/  SYNCS.PHASECHK.TRANS64.TRYWAIT P0, [R0+URZ], R3 ;  /* 0x00000003000075a7 */ /* 0x0022a400080011ff */
[----:B--2---:R-:W-:Y:S05]  /*c530*/  @!P0 NANOSLEEP.SYNCS 0x989680 ;  /* 0x009896800000895d */ /* 0x004fea0003900000 */
[----:B------:R-:W2:Y:S02]  /*c540*/  @!P0 SYNCS.PHASECHK.TRANS64 P0, [R0+URZ], R3 ;  /* 0x00000003000085a7 */ /* 0x000ea400080010ff */
[----:B--2---:R-:W-:Y:S05]  /*c550*/  @!P0 BRA `(.L_x_171) ;  /* 0xfffffffc00f08947 */ /* 0x004fea000383ffff */
[----:B------:R-:W-:Y:S05]  /*c560*/  BRA `(.L_x_172) ;  /* 0xffffff6800e47947 */ /* 0x000fea000383ffff */
.L_x_37:
[----:B------:R-:W-:-:S07]  /*c570*/  MOV R0, UR5 ;  /* 0x0000000500007c02 */ /* 0x000fce0008000f00 */
.L_x_173:
[----:B-1----:R1:W2:Y:S02]  /*c580*/  SYNCS.PHASECHK.TRANS64.TRYWAIT P0, [R0+URZ], R3 ;  /* 0x00000003000075a7 */ /* 0x0022a400080011ff */
[----:B--2---:R-:W-:Y:S05]  /*c590*/  @!P0 NANOSLEEP.SYNCS 0x989680 ;  /* 0x009896800000895d */ /* 0x004fea0003900000 */
[----:B------:R-:W2:Y:S02]  /*c5a0*/  @!P0 SYNCS.PHASECHK.TRANS64 P0, [R0+URZ], R3 ;  /* 0x00000003000085a7 */ /* 0x000ea400080010ff */
[----:B--2---:R-:W-:Y:S05]  /*c5b0*/  @!P0 BRA `(.L_x_173) ;  /* 0xfffffffc00f08947 */ /* 0x004fea000383ffff */
[----:B------:R-:W-:Y:S05]  /*c5c0*/  BRA `(.L_x_174) ;  /* 0xffffff6800f47947 */ /* 0x000fea000383ffff */
.L_x_40:
[----:B------:R-:W-:-:S07]  /*c5d0*/  MOV R4, UR4 ;  /* 0x0000000400047c02 */ /* 0x000fce0008000f00 */
.L_x_175:
[----:B--2---:R2:W3:Y:S02]  /*c5e0*/  SYNCS.PHASECHK.TRANS64.TRYWAIT P1, [R4+URZ+0xb8], R7 ;  /* 0x0000b807040075a7 */ /* 0x0044e400080211ff */
[----:B---3--:R-:W-:Y:S05]  /*c5f0*/  @!P1 NANOSLEEP.SYNCS 0x989680 ;  /* 0x009896800000995d */ /* 0x008fea0003900000 */
[----:B------:R-:W3:Y:S02]  /*c600*/  @!P1 SYNCS.PHASECHK.TRANS64 P1, [R4+URZ+0xb8], R7 ;  /* 0x0000b807040095a7 */ /* 0x000ee400080210ff */
[----:B---3--:R-:W-:Y:S05]  /*c610*/  @!P1 BRA `(.L_x_175) ;  /* 0xfffffffc00f09947 */ /* 0x008fea000383ffff */
[----:B------:R-:W-:Y:S05]  /*c620*/  BRA `(.L_x_176) ;  /* 0xffffff6c00647947 */ /* 0x000fea000383ffff */
.L_x_41:
[----:B--2---:R-:W-:-:S07]  /*c630*/  MOV R4, UR4 ;  /* 0x0000000400047c02 */ /* 0x004fce0008000f00 */
.L_x_177:
[----:B--2---:R2:W3:Y:S02]  /*c640*/  SYNCS.PHASECHK.TRANS64.TRYWAIT P1, [R4+URZ+0xb0], R5 ;  /* 0x0000b005040075a7 */ /* 0x0044e400080211ff */
[----:B---3--:R-:W-:Y:S05]  /*c650*/  @!P1 NANOSLEEP.SYNCS 0x989680 ;  /* 0x009896800000995d */ /* 0x008fea0003900000 */
[----:B------:R-:W3:Y:S02]  /*c660*/  @!P1 SYNCS.PHASECHK.TRANS64 P1, [R4+URZ+0xb0], R5 ;  /* 0x0000b005040095a7 */ /* 0x000ee400080210ff */
[----:B---3--:R-:W-:Y:S05]  /*c670*/  @!P1 BRA `(.L_x_177) ;  /* 0xfffffffc00f09947 */ /* 0x008fea000383ffff */
[----:B------:R-:W-:Y:S05]  /*c680*/  BRA `(.L_x_178) ;  /* 0xffffff6c006c7947 */ /* 0x000fea000383ffff */
.L_x_49:
[----:B------:R-:W-:-:S07]  /*c690*/  MOV R0, UR21 ;  /* 0x0000001500007c02 */ /* 0x000fce0008000f00 */
.L_x_179:
[----:B-1----:R1:W2:Y:S02]  /*c6a0*/  SYNCS.PHASECHK.TRANS64.TRYWAIT P0, [R0+URZ+0xb0], R5 ;  /* 0x0000b005000075a7 */ /* 0x0022a400080011ff */
[----:B--2---:R-:W-:Y:S05]  /*c6b0*/  @!P0 NANOSLEEP.SYNCS 0x989680 ;  /* 0x009896800000895d */ /* 0x004fea0003900000 */
[----:B------:R-:W2:Y:S02]  /*c6c0*/  @!P0 SYNCS.PHASECHK.TRANS64 P0, [R0+URZ+0xb0], R5 ;  /* 0x0000b005000085a7 */ /* 0x000ea400080010ff */
[----:B--2---:R-:W-:Y:S05]  /*c6d0*/  @!P0 BRA `(.L_x_179) ;  /* 0xfffffffc00f08947 */ /* 0x004fea000383ffff */
[----:B------:R-:W-:Y:S05]  /*c6e0*/  BRA `(.L_x_180) ;  /* 0xffffff7000f47947 */ /* 0x000fea000383ffff */
.L_x_50:
[----:B------:R-:W-:-:S07]  /*c6f0*/  MOV R5, UR25 ;  /* 0x0000001900057c02 */ /* 0x000fce0008000f00 */
.L_x_181:
[----:B-1----:R1:W2:Y:S02]  /*c700*/  SYNCS.PHASECHK.TRANS64.TRYWAIT P0, [R5+URZ+0xd0], R0 ;  /* 0x0000d000050075a7 */ /* 0x0022a400080011ff */
[----:B--2---:R-:W-:Y:S05]  /*c710*/  @!P0 NANOSLEEP.SYNCS 0x989680 ;  /* 0x009896800000895d */ /* 0x004fea0003900000 */
[----:B------:R-:W2:Y:S02]  /*c720*/  @!P0 SYNCS.PHASECHK.TRANS64 P0, [R5+URZ+0xd0], R0 ;  /* 0x0000d000050085a7 */ /* 0x000ea400080010ff */
[----:B--2---:R-:W-:Y:S05]  /*c730*/  @!P0 BRA `(.L_x_181) ;  /* 0xfffffffc00f08947 */ /* 0x004fea000383ffff */
[----:B------:R-:W-:Y:S05]  /*c740*/  BRA `(.L_x_182) ;  /* 0xffffff7400107947 */ /* 0x000fea000383ffff */
.L_x_53:
[----:B-1----:R-:W-:Y:S07]  /*c750*/  MOV R0, UR17 ;  /* 0x0000001100007c02 */ /* 0x002fee0008000f00 */
.L_x_183:
[----:B-1----:R1:W2:Y:S02]  /*c760*/  SYNCS.PHASECHK.TRANS64.TRYWAIT P0, [R0+URZ], R5 ;  /* 0x00000005000075a7 */ /* 0x0022a400080011ff */
[----:B--2---:R-:W-:Y:S05]  /*c770*/  @!P0 NANOSLEEP.SYNCS 0x989680 ;  /* 0x009896800000895d */ /* 0x004fea0003900000 */
[----:B------:R-:W2:Y:S02]  /*c780*/  @!P0 SYNCS.PHASECHK.TRANS64 P0, [R0+URZ], R5 ;  /* 0x00000005000085a7 */ /* 0x000ea400080010ff */
[----:B--2---:R-:W-:Y:S05]  /*c790*/  @!P0 BRA `(.L_x_183) ;  /* 0xfffffffc00f08947 */ /* 0x004fea000383ffff */
[----:B------:R-:W-:Y:S05]  /*c7a0*/  BRA `(.L_x_52) ;  /* 0xffffff7400407947 */ /* 0x000fea000383ffff */
.L_x_56:
[----:B------:R-:W-:-:S07]  /*c7b0*/  MOV R0, UR4 ;  /* 0x0000000400007c02 */ /* 0x000fce0008000f00 */
.L_x_184:
[----:B-1----:R1:W3:Y:S02]  /*c7c0*/  SYNCS.PHASECHK.TRANS64.TRYWAIT P0, [R0+URZ], R3 ;  /* 0x00000003000075a7 */ /* 0x0022e400080011ff */
[----:B---3--:R-:W-:Y:S05]  /*c7d0*/  @!P0 NANOSLEEP.SYNCS 0x989680 ;  /* 0x009896800000895d */ /* 0x008fea0003900000 */
[----:B------:R-:W3:Y:S02]  /*c7e0*/  @!P0 SYNCS.PHASECHK.TRANS64 P0, [R0+URZ], R3 ;  /* 0x00000003000085a7 */ /* 0x000ee400080010ff */
[----:B---3--:R-:W-:Y:S05]  /*c7f0*/  @!P0 BRA `(.L_x_184) ;  /* 0xfffffffc00f08947 */ /* 0x008fea000383ffff */
[----:B------:R-:W-:Y:S05]  /*c800*/  BRA `(.L_x_185) ;  /* 0xffffff7800307947 */ /* 0x000fea000383ffff */
.L_x_57:
[----:B------:R-:W-:-:S07]  /*c810*/  MOV R0, UR4 ;  /* 0x0000000400007c02 */ /* 0x000fce0008000f00 */
.L_x_186:
[----:B-1----:R1:W2:Y:S02]  /*c820*/  SYNCS.PHASECHK.TRANS64.TRYWAIT P0, [R0+URZ], R3 ;  /* 0x00000003000075a7 */ /* 0x0022a400080011ff */
[----:B--2---:R-:W-:Y:S05]  /*c830*/  @!P0 NANOSLEEP.SYNCS 0x989680 ;  /* 0x009896800000895d */ /* 0x004fea0003900000 */
[----:B------:R-:W2:Y:S02]  /*c840*/  @!P0 SYNCS.PHASECHK.TRANS64 P0, [R0+URZ], R3 ;  /* 0x00000003000085a7 */ /* 0x000ea400080010ff */
[----:B--2---:R-:W-:Y:S05]  /*c850*/  @!P0 BRA `(.L_x_186) ;  /* 0xfffffffc00f08947 */ /* 0x004fea000383ffff */
[----:B------:R-:W-:Y:S05]  /*c860*/  BRA `(.L_x_187) ;  /* 0xffffff78003c7947 */ /* 0x000fea000383ffff */
.L_x_62:
[----:B------:R-:W-:Y:S07]  /*c870*/  MOV R0, UR31 ;  /* 0x0000001f00007c02 */ /* 0x000fee0008000f00 */
.L_x_188:
[----:B-1----:R1:W2:Y:S02]  /*c880*/  SYNCS.PHASECHK.TRANS64.TRYWAIT P0, [R0+URZ+0xb0], R3 ;  /* 0x0000b003000075a7 */ /* 0x0022a400080011ff */
[----:B--2---:R-:W-:Y:S05]  /*c890*/  @!P0 NANOSLEEP.SYNCS 0x989680 ;  /* 0x009896800000895d */ /* 0x004fea0003900000 */
[----:B------:R-:W2:Y:S02]  /*c8a0*/  @!P0 SYNCS.PHASECHK.TRANS64 P0, [R0+URZ+0xb0], R3 ;  /* 0x0000b003000085a7 */ /* 0x000ea400080010ff */
[----:B--2---:R-:W-:Y:S05]  /*c8b0*/  @!P0 BRA `(.L_x_188) ;  /* 0xfffffffc00f08947 */ /* 0x004fea000383ffff */
[----:B------:R-:W-:Y:S05]  /*c8c0*/  BRA `(.L_x_189) ;  /* 0xffffff7c00e07947 */ /* 0x000fea000383ffff */
.L_x_65:
[----:B------:R-:W-:Y:S07]  /*c8d0*/  MOV R3, UR31 ;  /* 0x0000001f00037c02 */ /* 0x000fee0008000f00 */
.L_x_190:
[----:B-1----:R1:W2:Y:S02]  /*c8e0*/  SYNCS.PHASECHK.TRANS64.TRYWAIT P1, [R3+URZ+0xa8], R10 ;  /* 0x0000a80a030075a7 */ /* 0x0022a400080211ff */
[----:B--2---:R-:W-:Y:S05]  /*c8f0*/  @!P1 NANOSLEEP.SYNCS 0x989680 ;  /* 0x009896800000995d */ /* 0x004fea0003900000 */
[----:B------:R-:W2:Y:S02]  /*c900*/  @!P1 SYNCS.PHASECHK.TRANS64 P1, [R3+URZ+0xa8], R10 ;  /* 0x0000a80a030095a7 */ /* 0x000ea400080210ff */
[----:B--2---:R-:W-:Y:S05]  /*c910*/  @!P1 BRA `(.L_x_190) ;  /* 0xfffffffc00f09947 */ /* 0x004fea000383ffff */
[----:B------:R-:W-:Y:S05]  /*c920*/  BRA `(.L_x_64) ;  /* 0xffffff8400387947 */ /* 0x000fea000383ffff */
.L_x_68:
[----:B------:R-:W-:Y:S07]  /*c930*/  MOV R3, UR31 ;  /* 0x0000001f00037c02 */ /* 0x000fee0008000f00 */
.L_x_191:
[----:B-1----:R1:W2:Y:S02]  /*c940*/  SYNCS.PHASECHK.TRANS64.TRYWAIT P1, [R3+URZ+0x80], R10 ;  /* 0x0000800a030075a7 */ /* 0x0022a400080211ff */
[----:B--2---:R-:W-:Y:S05]  /*c950*/  @!P1 NANOSLEEP.SYNCS 0x989680 ;  /* 0x009896800000995d */ /* 0x004fea0003900000 */
[----:B------:R-:W2:Y:S02]  /*c960*/  @!P1 SYNCS.PHASECHK.TRANS64 P1, [R3+URZ+0x80], R10 ;  /* 0x0000800a030095a7 */ /* 0x000ea400080210ff */
[----:B--2---:R-:W-:Y:S05]  /*c970*/  @!P1 BRA `(.L_x_191) ;  /* 0xfffffffc00f09947 */ /* 0x004fea000383ffff */
[----:B------:R-:W-:Y:S05]  /*c980*/  BRA `(.L_x_192) ;  /* 0xffffff88005c7947 */ /* 0x000fea000383ffff */
.L_x_69:
[----:B------:R-:W-:Y:S07]  /*c990*/  MOV R3, UR31 ;  /* 0x0000001f00037c02 */ /* 0x000fee0008000f00 */
.L_x_193:
[----:B-1----:R1:W2:Y:S02]  /*c9a0*/  SYNCS.PHASECHK.TRANS64.TRYWAIT P1, [R3+URZ+0x88], R10 ;  /* 0x0000880a030075a7 */ /* 0x0022a400080211ff */
[----:B--2---:R-:W-:Y:S05]  /*c9b0*/  @!P1 NANOSLEEP.SYNCS 0x989680 ;  /* 0x009896800000995d */ /* 0x004fea0003900000 */
[----:B------:R-:W2:Y:S02]  /*c9c0*/  @!P1 SYNCS.PHASECHK.TRANS64 P1, [R3+URZ+0x88], R10 ;  /* 0x0000880a030095a7 */ /* 0x000ea400080210ff */
[----:B--2---:R-:W-:Y:S05]  /*c9d0*/  @!P1 BRA `(.L_x_193) ;  /* 0xfffffffc00f09947 */ /* 0x004fea000383ffff */
[----:B------:R-:W-:Y:S05]  /*c9e0*/  BRA `(.L_x_194) ;  /* 0xffffff8800947947 */ /* 0x000fea000383ffff */
.L_x_70:
[----:B------:R-:W-:Y:S07]  /*c9f0*/  MOV R3, UR31 ;  /* 0x0000001f00037c02 */ /* 0x000fee0008000f00 */
.L_x_195:
[----:B-1----:R1:W2:Y:S02]  /*ca00*/  SYNCS.PHASECHK.TRANS64.TRYWAIT P1, [R3+URZ+0x90], R10 ;  /* 0x0000900a030075a7 */ /* 0x0022a400080211ff */
[----:B--2---:R-:W-:Y:S05]  /*ca10*/  @!P1 NANOSLEEP.SYNCS 0x989680 ;  /* 0x009896800000995d */ /* 0x004fea0003900000 */
[----:B------:R-:W2:Y:S02]  /*ca20*/  @!P1 SYNCS.PHASECHK.TRANS64 P1, [R3+URZ+0x90], R10 ;  /* 0x0000900a030095a7 */ /* 0x000ea400080210ff */
[----:B--2---:R-:W-:Y:S05]  /*ca30*/  @!P1 BRA `(.L_x_195) ;  /* 0xfffffffc00f09947 */ /* 0x004fea000383ffff */
[----:B------:R-:W-:Y:S05]  /*ca40*/  BRA `(.L_x_196) ;  /* 0xffffff8800dc7947 */ /* 0x000fea000383ffff */
.L_x_71:
[----:B------:R-:W-:Y:S07]  /*ca50*/  MOV R3, UR31 ;  /* 0x0000001f00037c02 */ /* 0x000fee0008000f00 */
.L_x_197:
[----:B-1----:R1:W2:Y:S02]  /*ca60*/  SYNCS.PHASECHK.TRANS64.TRYWAIT P1, [R3+URZ+0x98], R10 ;  /* 0x0000980a030075a7 */ /* 0x0022a400080211ff */
[----:B--2---:R-:W-:Y:S05]  /*ca70*/  @!P1 NANOSLEEP.SYNCS 0x989680 ;  /* 0x009896800000995d */ /* 0x004fea0003900000 */
[----:B------:R-:W2:Y:S02]  /*ca80*/  @!P1 SYNCS.PHASECHK.TRANS64 P1, [R3+URZ+0x98], R10 ;  /* 0x0000980a030095a7 */ /* 0x000ea400080210ff */
[----:B--2---:R-:W-:Y:S05]  /*ca90*/  @!P1 BRA `(.L_x_197) ;  /* 0xfffffffc00f09947 */ /* 0x004fea000383ffff */
[----:B------:R-:W-:Y:S05]  /*caa0*/  BRA `(.L_x_198) ;  /* 0xffffff8c00247947 */ /* 0x000fea000383ffff */
.L_x_72:
[----:B------:R-:W-:Y:S07]  /*cab0*/  MOV R0, UR31 ;  /* 0x0000001f00007c02 */ /* 0x000fee0008000f00 */
.L_x_199:
[----:B-1----:R1:W2:Y:S02]  /*cac0*/  SYNCS.PHASECHK.TRANS64.TRYWAIT P1, [R0+URZ+0x80], R9 ;  /* 0x00008009000075a7 */ /* 0x0022a400080211ff */
[----:B--2---:R-:W-:Y:S05]  /*cad0*/  @!P1 NANOSLEEP.SYNCS 0x989680 ;  /* 0x009896800000995d */ /* 0x004fea0003900000 */
[----:B------:R-:W2:Y:S02]  /*cae0*/  @!P1 SYNCS.PHASECHK.TRANS64 P1, [R0+URZ+0x80], R9 ;  /* 0x00008009000095a7 */ /* 0x000ea400080210ff */
[----:B--2---:R-:W-:Y:S05]  /*caf0*/  @!P1 BRA `(.L_x_199) ;  /* 0xfffffffc00f09947 */ /* 0x004fea000383ffff */
[----:B------:R-:W-:Y:S05]  /*cb00*/  BRA `(.L_x_200) ;  /* 0xffffff8c00707947 */ /* 0x000fea000383ffff */
.L_x_73:
[----:B------:R-:W-:Y:S07]  /*cb10*/  MOV R0, UR31 ;  /* 0x0000001f00007c02 */ /* 0x000fee0008000f00 */
.L_x_201:
[----:B-1----:R1:W2:Y:S02]  /*cb20*/  SYNCS.PHASECHK.TRANS64.TRYWAIT P1, [R0+URZ+0x88], R9 ;  /* 0x00008809000075a7 */ /* 0x0022a400080211ff */
[----:B--2---:R-:W-:Y:S05]  /*cb30*/  @!P1 NANOSLEEP.SYNCS 0x989680 ;  /* 0x009896800000995d */ /* 0x004fea0003900000 */
[----:B------:R-:W2:Y:S02]  /*cb40*/  @!P1 SYNCS.PHASECHK.TRANS64 P1, [R0+URZ+0x88], R9 ;  /* 0x00008809000095a7 */ /* 0x000ea400080210ff */
[----:B--2---:R-:W-:Y:S05]  /*cb50*/  @!P1 BRA `(.L_x_201) ;  /* 0xfffffffc00f09947 */ /* 0x004fea000383ffff */
[----:B------:R-:W-:Y:S05]  /*cb60*/  BRA `(.L_x_202) ;  /* 0xffffff8c00bc7947 */ /* 0x000fea000383ffff */
.L_x_74:
[----:B------:R-:W-:Y:S07]  /*cb70*/  MOV R0, UR31 ;  /* 0x0000001f00007c02 */ /* 0x000fee0008000f00 */
.L_x_203:
[----:B-1----:R1:W2:Y:S02]  /*cb80*/  SYNCS.PHASECHK.TRANS64.TRYWAIT P1, [R0+URZ+0x90], R9 ;  /* 0x00009009000075a7 */ /* 0x0022a400080211ff */
[----:B--2---:R-:W-:Y:S05]  /*cb90*/  @!P1 NANOSLEEP.SYNCS 0x989680 ;  /* 0x009896800000995d */ /* 0x004fea0003900000 */
[----:B------:R-:W2:Y:S02]  /*cba0*/  @!P1 SYNCS.PHASECHK.TRANS64 P1, [R0+URZ+0x90], R9 ;  /* 0x00009009000095a7 */ /* 0x000ea400080210ff */
[----:B--2---:R-:W-:Y:S05]  /*cbb0*/  @!P1 BRA `(.L_x_203) ;  /* 0xfffffffc00f09947 */ /* 0x004fea000383ffff */
[----:B------:R-:W-:Y:S05]  /*cbc0*/  BRA `(.L_x_204) ;  /* 0xffffff9000087947 */ /* 0x000fea000383ffff */
.L_x_75:
[----:B------:R-:W-:Y:S07]  /*cbd0*/  MOV R0, UR31 ;  /* 0x0000001f00007c02 */ /* 0x000fee0008000f00 */
.L_x_205:
[----:B-1----:R1:W2:Y:S02]  /*cbe0*/  SYNCS.PHASECHK.TRANS64.TRYWAIT P0, [R0+URZ+0x98], R9 ;  /* 0x00009809000075a7 */ /* 0x0022a400080011ff */
[----:B--2---:R-:W-:Y:S05]  /*cbf0*/  @!P0 NANOSLEEP.SYNCS 0x989680 ;  /* 0x009896800000895d */ /* 0x004fea0003900000 */
[----:B------:R-:W2:Y:S02]  /*cc00*/  @!P0 SYNCS.PHASECHK.TRANS64 P0, [R0+URZ+0x98], R9 ;  /* 0x00009809000085a7 */ /* 0x000ea400080010ff */
[----:B--2---:R-:W-:Y:S05]  /*cc10*/  @!P0 BRA `(.L_x_205) ;  /* 0xfffffffc00f08947 */ /* 0x004fea000383ffff */
[----:B------:R-:W-:Y:S05]  /*cc20*/  BRA `(.L_x_206) ;  /* 0xffffff90005c7947 */ /* 0x000fea000383ffff */
.L_x_77:
[----:B------:R-:W-:-:S07]  /*cc30*/  MOV R3, UR31 ;  /* 0x0000001f00037c02 */ /* 0x000fce0008000f00 */
.L_x_207:
[----:B--2---:R2:W3:Y:S02]  /*cc40*/  SYNCS.PHASECHK.TRANS64.TRYWAIT P0, [R3+URZ+0x80], R10 ;  /* 0x0000800a030075a7 */ /* 0x0044e400080011ff */
[----:B---3--:R-:W-:Y:S05]  /*cc50*/  @!P0 NANOSLEEP.SYNCS 0x989680 ;  /* 0x009896800000895d */ /* 0x008fea0003900000 */
[----:B------:R-:W3:Y:S02]  /*cc60*/  @!P0 SYNCS.PHASECHK.TRANS64 P0, [R3+URZ+0x80], R10 ;  /* 0x0000800a030085a7 */ /* 0x000ee400080010ff */
[----:B---3--:R-:W-:Y:S05]  /*cc70*/  @!P0 BRA `(.L_x_207) ;  /* 0xfffffffc00f08947 */ /* 0x008fea000383ffff */
[----:B------:R-:W-:Y:S05]  /*cc80*/  BRA `(.L_x_208) ;  /* 0xffffff9000b87947 */ /* 0x000fea000383ffff */
.L_x_78:
[----:B--2---:R-:W-:-:S07]  /*cc90*/  MOV R3, UR31 ;  /* 0x0000001f00037c02 */ /* 0x004fce0008000f00 */
.L_x_209:
[----:B--2---:R2:W3:Y:S02]  /*cca0*/  SYNCS.PHASECHK.TRANS64.TRYWAIT P0, [R3+URZ+0x88], R10 ;  /* 0x0000880a030075a7 */ /* 0x0044e400080011ff */
[----:B---3--:R-:W-:Y:S05]  /*ccb0*/  @!P0 NANOSLEEP.SYNCS 0x989680 ;  /* 0x009896800000895d */ /* 0x008fea0003900000 */
[----:B------:R-:W3:Y:S02]  /*ccc0*/  @!P0 SYNCS.PHASECHK.TRANS64 P0, [R3+URZ+0x88], R10 ;  /* 0x0000880a030085a7 */ /* 0x000ee400080010ff */
[----:B---3--:R-:W-:Y:S05]  /*ccd0*/  @!P0 BRA `(.L_x_209) ;  /* 0xfffffffc00f08947 */ /* 0x008fea000383ffff */
[----:B------:R-:W-:Y:S05]  /*cce0*/  BRA `(.L_x_210) ;  /* 0xffffff9000a87947 */ /* 0x000fea000383ffff */
.L_x_79:
[----:B--2---:R-:W-:-:S07]  /*ccf0*/  MOV R3, UR31 ;  /* 0x0000001f00037c02 */ /* 0x004fce0008000f00 */
.L_x_211:
[----:B--2---:R2:W3:Y:S02]  /*cd00*/  SYNCS.PHASECHK.TRANS64.TRYWAIT P0, [R3+URZ+0x90], R10 ;  /* 0x0000900a030075a7 */ /* 0x0044e400080011ff */
[----:B---3--:R-:W-:Y:S05]  /*cd10*/  @!P0 NANOSLEEP.SYNCS 0x989680 ;  /* 0x009896800000895d */ /* 0x008fea0003900000 */
[----:B------:R-:W3:Y:S02]  /*cd20*/  @!P0 SYNCS.PHASECHK.TRANS64 P0, [R3+URZ+0x90], R10 ;  /* 0x0000900a030085a7 */ /* 0x000ee400080010ff */
[----:B---3--:R-:W-:Y:S05]  /*cd30*/  @!P0 BRA `(.L_x_211) ;  /* 0xfffffffc00f08947 */ /* 0x008fea000383ffff */
[----:B------:R-:W-:Y:S05]  /*cd40*/  BRA `(.L_x_212) ;  /* 0xffffff90009c7947 */ /* 0x000fea000383ffff */
.L_x_81:
[----:B------:R-:W-:Y:S07]  /*cd50*/  MOV R0, UR48 ;  /* 0x0000003000007c02 */ /* 0x000fee0008000f00 */
.L_x_213:
[----:B-1----:R1:W2:Y:S02]  /*cd60*/  SYNCS.PHASECHK.TRANS64.TRYWAIT P0, [R0+URZ+0xb0], R3 ;  /* 0x0000b003000075a7 */ /* 0x0022a400080011ff */
[----:B--2---:R-:W-:Y:S05]  /*cd70*/  @!P0 NANOSLEEP.SYNCS 0x989680 ;  /* 0x009896800000895d */ /* 0x004fea0003900000 */
[----:B------:R-:W2:Y:S02]  /*cd80*/  @!P0 SYNCS.PHASECHK.TRANS64 P0, [R0+URZ+0xb0], R3 ;  /* 0x0000b003000085a7 */ /* 0x000ea400080010ff */
[----:B--2---:R-:W-:Y:S05]  /*cd90*/  @!P0 BRA `(.L_x_213) ;  /* 0xfffffffc00f08947 */ /* 0x004fea000383ffff */
[----:B------:R-:W-:Y:S05]  /*cda0*/  BRA `(.L_x_214) ;  /* 0xffffff9400707947 */ /* 0x000fea000383ffff */
.L_x_92:
[----:B-1----:R-:W-:Y:S04]  /*cdb0*/  MOV R2, UR48 ;  /* 0x0000003000027c02 */ /* 0x002fe80008000f00 */
[----:B------:R1:W3:Y:S03]  /*cdc0*/  SYNCS.PHASECHK.TRANS64.TRYWAIT P1, [R2+URZ+0x60], R3 ;  /* 0x00006003020075a7 */ /* 0x0002e600080211ff */
[----:B---3--:R-:W-:Y:S05]  /*cdd0*/  @!P1 NANOSLEEP.SYNCS 0x989680 ;  /* 0x009896800000995d */ /* 0x008fea0003900000 */
[----:B------:R-:W3:Y:S02]  /*cde0*/  @!P1 SYNCS.PHASECHK.TRANS64 P1, [R2+URZ+0x60], R3 ;  /* 0x00006003020095a7 */ /* 0x000ee400080210ff */
[----:B---3--:R-:W-:Y:S05]  /*cdf0*/  @!P1 BRA `(.L_x_92) ;  /* 0xfffffffc00ec9947 */ /* 0x008fea000383ffff */
[----:B------:R-:W-:Y:S05]  /*ce00*/  BRA `(.L_x_91) ;  /* 0xffffffa400e87947 */ /* 0x000fea000383ffff */
.L_x_94:
[----:B-1----:R1:W4:Y:S02]  /*ce10*/  SYNCS.PHASECHK.TRANS64.TRYWAIT P0, [R83+URZ+0xc0], R0 ;  /* 0x0000c000530075a7 */ /* 0x00232400080011ff */
[----:B----4-:R-:W-:Y:S05]  /*ce20*/  @!P0 NANOSLEEP.SYNCS 0x989680 ;  /* 0x009896800000895d */ /* 0x010fea0003900000 */
[----:B------:R-:W4:Y:S02]  /*ce30*/  @!P0 SYNCS.PHASECHK.TRANS64 P0, [R83+URZ+0xc0], R0 ;  /* 0x0000c000530085a7 */ /* 0x000f2400080010ff */
[----:B----4-:R-:W-:Y:S05]  /*ce40*/  @!P0 BRA `(.L_x_94) ;  /* 0xfffffffc00f08947 */ /* 0x010fea000383ffff */
[----:B------:R-:W-:Y:S05]  /*ce50*/  BRA `(.L_x_93) ;  /* 0xffffffa800107947 */ /* 0x000fea000383ffff */
.L_x_103:
[----:B-1----:R1:W2:Y:S02]  /*ce60*/  SYNCS.PHASECHK.TRANS64.TRYWAIT P0, [R3+URZ+0x60], R0 ;  /* 0x00006000030075a7 */ /* 0x0022a400080011ff */
[----:B--2---:R-:W-:Y:S05]  /*ce70*/  @!P0 NANOSLEEP.SYNCS 0x989680 ;  /* 0x009896800000895d */ /* 0x004fea0003900000 */
[----:B------:R-:W2:Y:S02]  /*ce80*/  @!P0 SYNCS.PHASECHK.TRANS64 P0, [R3+URZ+0x60], R0 ;  /* 0x00006000030085a7 */ /* 0x000ea400080010ff */
[----:B--2---:R-:W-:Y:S05]  /*ce90*/  @!P0 BRA `(.L_x_103) ;  /* 0xfffffffc00f08947 */ /* 0x004fea000383ffff */
[----:B------:R-:W-:Y:S05]  /*cea0*/  BRA `(.L_x_102) ;  /* 0xffffffb0002c7947 */ /* 0x000fea000383ffff */
.L_x_111:
[----:B-1----:R1:W4:Y:S02]  /*ceb0*/  SYNCS.PHASECHK.TRANS64.TRYWAIT P0, [R40+URZ+0x60], R5 ;  /* 0x00006005280075a7 */ /* 0x00232400080011ff */
[----:B----4-:R-:W-:Y:S05]  /*cec0*/  @!P0 NANOSLEEP.SYNCS 0x989680 ;  /* 0x009896800000895d */ /* 0x010fea0003900000 */
[----:B------:R-:W4:Y:S02]  /*ced0*/  @!P0 SYNCS.PHASECHK.TRANS64 P0, [R40+URZ+0x60], R5 ;  /* 0x00006005280085a7 */ /* 0x000f2400080010ff */
[----:B----4-:R-:W-:Y:S05]  /*cee0*/  @!P0 BRA `(.L_x_111) ;  /* 0xfffffffc00f08947 */ /* 0x010fea000383ffff */
[----:B------:R-:W-:Y:S05]  /*cef0*/  BRA `(.L_x_110) ;  /* 0xffffffb800647947 */ /* 0x000fea000383ffff */
.L_x_119:
[----:B-1----:R1:W4:Y:S02]  /*cf00*/  SYNCS.PHASECHK.TRANS64.TRYWAIT P0, [R89+URZ+0x60], R6 ;  /* 0x00006006590075a7 */ /* 0x00232400080011ff */
[----:B----4-:R-:W-:Y:S05]  /*cf10*/  @!P0 NANOSLEEP.SYNCS 0x989680 ;  /* 0x009896800000895d */ /* 0x010fea0003900000 */
[----:B------:R-:W4:Y:S02]  /*cf20*/  @!P0 SYNCS.PHASECHK.TRANS64 P0, [R89+URZ+0x60], R6 ;  /* 0x00006006590085a7 */ /* 0x000f2400080010ff */
[----:B----4-:R-:W-:Y:S05]  /*cf30*/  @!P0 BRA `(.L_x_119) ;  /* 0xfffffffc00f08947 */ /* 0x010fea000383ffff */
[----:B------:R-:W-:Y:S05]  /*cf40*/  BRA `(.L_x_118) ;  /* 0xffffffc0009c7947 */ /* 0x000fea000383ffff */
.L_x_127:
[----:B-1----:R1:W4:Y:S02]  /*cf50*/  SYNCS.PHASECHK.TRANS64.TRYWAIT P0, [R90+URZ+0x60], R5 ;  /* 0x000060055a0075a7 */ /* 0x00232400080011ff */
[----:B----4-:R-:W-:Y:S05]  /*cf60*/  @!P0 NANOSLEEP.SYNCS 0x989680 ;  /* 0x009896800000895d */ /* 0x010fea0003900000 */
[----:B------:R-:W4:Y:S02]  /*cf70*/  @!P0 SYNCS.PHASECHK.TRANS64 P0, [R90+URZ+0x60], R5 ;  /* 0x000060055a0085a7 */ /* 0x000f2400080010ff */
[----:B----4-:R-:W-:Y:S05]  /*cf80*/  @!P0 BRA `(.L_x_127) ;  /* 0xfffffffc00f08947 */ /* 0x010fea000383ffff */
[----:B------:R-:W-:Y:S05]  /*cf90*/  BRA `(.L_x_126) ;  /* 0xffffffc800e07947 */ /* 0x000fea000383ffff */
.L_x_135:
[----:B-1----:R1:W4:Y:S02]  /*cfa0*/  SYNCS.PHASECHK.TRANS64.TRYWAIT P0, [R90+URZ+0x60], R5 ;  /* 0x000060055a0075a7 */ /* 0x00232400080011ff */
[----:B----4-:R-:W-:Y:S05]  /*cfb0*/  @!P0 NANOSLEEP.SYNCS 0x989680 ;  /* 0x009896800000895d */ /* 0x010fea0003900000 */
[----:B------:R-:W4:Y:S02]  /*cfc0*/  @!P0 SYNCS.PHASECHK.TRANS64 P0, [R90+URZ+0x60], R5 ;  /* 0x000060055a0085a7 */ /* 0x000f2400080010ff */
[----:B----4-:R-:W-:Y:S05]  /*cfd0*/  @!P0 BRA `(.L_x_135) ;  /* 0xfffffffc00f08947 */ /* 0x010fea000383ffff */
[----:B------:R-:W-:Y:S05]  /*cfe0*/  BRA `(.L_x_134) ;  /* 0xffffffd400347947 */ /* 0x000fea000383ffff */
.L_x_143:
[----:B-1----:R1:W4:Y:S02]  /*cff0*/  SYNCS.PHASECHK.TRANS64.TRYWAIT P0, [R90+URZ+0x60], R5 ;  /* 0x000060055a0075a7 */ /* 0x00232400080011ff */
[----:B----4-:R-:W-:Y:S05]  /*d000*/  @!P0 NANOSLEEP.SYNCS 0x989680 ;  /* 0x009896800000895d */ /* 0x010fea0003900000 */
[----:B------:R-:W4:Y:S02]  /*d010*/  @!P0 SYNCS.PHASECHK.TRANS64 P0, [R90+URZ+0x60], R5 ;  /* 0x000060055a0085a7 */ /* 0x000f2400080010ff */
[----:B----4-:R-:W-:Y:S05]  /*d020*/  @!P0 BRA `(.L_x_143) ;  /* 0xfffffffc00f08947 */ /* 0x010fea000383ffff */
[----:B------:R-:W-:Y:S05]  /*d030*/  BRA `(.L_x_142) ;  /* 0xffffffdc007c7947 */ /* 0x000fea000383ffff */
.L_x_151:
[----:B-1----:R1:W4:Y:S02]  /*d040*/  SYNCS.PHASECHK.TRANS64.TRYWAIT P0, [R89+URZ+0x60], R88 ;  /* 0x00006058590075a7 */ /* 0x00232400080011ff */
[----:B----4-:R-:W-:Y:S05]  /*d050*/  @!P0 NANOSLEEP.SYNCS 0x989680 ;  /* 0x009896800000895d */ /* 0x010fea0003900000 */
[----:B------:R-:W4:Y:S02]  /*d060*/  @!P0 SYNCS.PHASECHK.TRANS64 P0, [R89+URZ+0x60], R88 ;  /* 0x00006058590085a7 */ /* 0x000f2400080010ff */
[----:B----4-:R-:W-:Y:S05]  /*d070*/  @!P0 BRA `(.L_x_151) ;  /* 0xfffffffc00f08947 */ /* 0x010fea000383ffff */
[----:B------:R-:W-:Y:S05]  /*d080*/  BRA `(.L_x_150) ;  /* 0xffffffe400c47947 */ /* 0x000fea000383ffff */
        .weak           $__internal_0_$__cuda_sm10x_tcgen05_guardrail_trap_col_being_dealloced_not_returned_by_alloc
        .type           $__internal_0_$__cuda_sm10x_tcgen05_guardrail_trap_col_being_dealloced_not_returned_by_alloc,@function
        .size           $__internal_0_$__cuda_sm10x_tcgen05_guardrail_trap_col_being_dealloced_not_returned_by_alloc,($__internal_1_$__cuda_sm10x_tcgen05_guardrail_trap_phase_invalid_during_alloc - $__internal_0_$__cuda_sm10x_tcgen05_guardrail_trap_col_being_dealloced_not_returned_by_alloc)
$__internal_0_$__cuda_sm10x_tcgen05_guardrail_trap_col_being_dealloced_not_returned_by_alloc:
[----:B------:R-:W-:Y:S05]  /*d090*/  BPT.TRAP 0x1 ;  /* 0x000000040000795c */ /* 0x000fea0000300000 */
[----:B------:R-:W-:-:S04]  /*d0a0*/  MOV R3, 0x0 ;  /* 0x0000000000037802 */ /* 0x000fc80000000f00 */
[----:B------:R-:W-:Y:S05]  /*d0b0*/  RET.REL.NODEC R2 `(_ZN7cutlass13device_kernelINS_4conv6kernel13ConvUniversalINS1_16ConvProblemShapeILNS1_8OperatorE2ELi2EEENS1_10collective14CollectiveConvINS1_47MainloopSm100TmaUmmaWarpSpecializedImplicitGemmILS5_2ELi6ELi2ELi1ELi2EN4cute5tupleIJNSA_1CILi1EEESD_SD_EEEEENSB_IJNSC_ILi128EEENSB_IJSG_EEENSB_IJNSC_ILi32EEEEEEEEENS_10tfloat32_tESL_NSA_8TiledMMAINSA_8MMA_AtomIJNSA_17SM100_MMA_TF32_SSISL_SL_fLi128ELi128ELNSA_4UMMA5MajorE1ELSQ_1ELNSP_7ScaleInE0ELSR_0EEEEEENSA_6LayoutISE_NSB_IJNSC_ILi0EEESV_SV_EEEEENSB_IJNSA_10UnderscoreESY_SY_EEEEENS7_6detail27Sm100ImplicitGemmTileTraitsINSA_13SM90_TMA_LOADENSA_14ComposedLayoutINSA_7SwizzleILi2ELi5ELi2EEENSA_18smem_ptr_flag_bitsILi32EEENSU_INSB_IJSI_NSC_ILi4EEEEEENSB_IJSD_SI_EEEEEEEvEENS12_INSA_20SM90_TMA_LOAD_IM2COLES1D_vEEEENS_8epilogue10collective18CollectiveEpilogueINS1I_23Sm100TmaWarpSpecializedILi4ELi2ELi16ELb1ELb0EEEJSK_NSB_IJNSU_ISG_SD_EENSU_INSC_ILi16EEESD_EEEEESL_NSB_IJlNSB_IJSD_llEEESV_EEESL_S1S_NS1I_6fusion15FusionCallbacksIS1M_NS1T_17LinearCombinationISL_fSL_fLNS_15FloatRoundStyleE2EEESK_S1Q_JEEENSA_5SM1004TMEM4LOAD26SM100_TMEM_LOAD_32dp32b16xES13_NS14_INS15_ILi2ELi4ELi3EEES18_NSU_INSB_IJNSC_ILi8EEES1O_EEENSB_IJS1O_SD_EEEEEEENSA_39AutoVectorizingCopyWithAssumedAlignmentILi128EEENSA_14SM90_TMA_STOREES28_S2A_S2A_EEEvvEEEEvNT_6ParamsE) ;  /* 0xffffff2c02d07950 */ /* 0x000fea0003c3ffff */
        .weak           $__internal_1_$__cuda_sm10x_tcgen05_guardrail_trap_phase_invalid_during_alloc
        .type           $__internal_1_$__cuda_sm10x_tcgen05_guardrail_trap_phase_invalid_during_alloc,@function
        .size           $__internal_1_$__cuda_sm10x_tcgen05_guardrail_trap_phase_invalid_during_alloc,($__internal_2_$__cuda_sm10x_tcgen05_guardrail_trap_unallocated_columns_being_dealloced - $__internal_1_$__cuda_sm10x_tcgen05_guardrail_trap_phase_invalid_during_alloc)
$__internal_1_$__cuda_sm10x_tcgen05_guardrail_trap_phase_invalid_during_alloc:
[----:B------:R-:W-:Y:S05]  /*d0c0*/  BPT.TRAP 0x1 ;  /* 0x000000040000795c */ /* 0x000fea0000300000 */
[----:B------:R-:W-:-:S04]  /*d0d0*/  HFMA2 R3, -RZ, RZ, 0, 0 ;  /* 0x00000000ff037431 */ /* 0x000fc800000001ff */
[----:B------:R-:W-:Y:S05]  /*d0e0*/  RET.REL.NODEC R2 `(_ZN7cutlass13device_kernelINS_4conv6kernel13ConvUniversalINS1_16ConvProblemShapeILNS1_8OperatorE2ELi2EEENS1_10collective14CollectiveConvINS1_47MainloopSm100TmaUmmaWarpSpecializedImplicitGemmILS5_2ELi6ELi2ELi1ELi2EN4cute5tupleIJNSA_1CILi1EEESD_SD_EEEEENSB_IJNSC_ILi128EEENSB_IJSG_EEENSB_IJNSC_ILi32EEEEEEEEENS_10tfloat32_tESL_NSA_8TiledMMAINSA_8MMA_AtomIJNSA_17SM100_MMA_TF32_SSISL_SL_fLi128ELi128ELNSA_4UMMA5MajorE1ELSQ_1ELNSP_7ScaleInE0ELSR_0EEEEEENSA_6LayoutISE_NSB_IJNSC_ILi0EEESV_SV_EEEEENSB_IJNSA_10UnderscoreESY_SY_EEEEENS7_6detail27Sm100ImplicitGemmTileTraitsINSA_13SM90_TMA_LOADENSA_14ComposedLayoutINSA_7SwizzleILi2ELi5ELi2EEENSA_18smem_ptr_flag_bitsILi32EEENSU_INSB_IJSI_NSC_ILi4EEEEEENSB_IJSD_SI_EEEEEEEvEENS12_INSA_20SM90_TMA_LOAD_IM2COLES1D_vEEEENS_8epilogue10collective18CollectiveEpilogueINS1I_23Sm100TmaWarpSpecializedILi4ELi2ELi16ELb1ELb0EEEJSK_NSB_IJNSU_ISG_SD_EENSU_INSC_ILi16EEESD_EEEEESL_NSB_IJlNSB_IJSD_llEEESV_EEESL_S1S_NS1I_6fusion15FusionCallbacksIS1M_NS1T_17LinearCombinationISL_fSL_fLNS_15FloatRoundStyleE2EEESK_S1Q_JEEENSA_5SM1004TMEM4LOAD26SM100_TMEM_LOAD_32dp32b16xES13_NS14_INS15_ILi2ELi4ELi3EEES18_NSU_INSB_IJNSC_ILi8EEES1O_EEENSB_IJS1O_SD_EEEEEEENSA_39AutoVectorizingCopyWithAssumedAlignmentILi128EEENSA_14SM90_TMA_STOREES28_S2A_S2A_EEEvvEEEEvNT_6ParamsE) ;  /* 0xffffff2c02c47950 */ /* 0x000fea0003c3ffff */
        .weak           $__internal_2_$__cuda_sm10x_tcgen05_guardrail_trap_unallocated_columns_being_dealloced
        .type           $__internal_2_$__cuda_sm10x_tcgen05_guardrail_trap_unallocated_columns_being_dealloced,@function
        .size           $__internal_2_$__cuda_sm10x_tcgen05_guardrail_trap_unallocated_columns_being_dealloced,(.L_x_216 - $__internal_2_$__cuda_sm10x_tcgen05_guardrail_trap_unallocated_columns_being_dealloced)
$__internal_2_$__cuda_sm10x_tcgen05_guardrail_trap_unallocated_columns_being_dealloced:
[----:B------:R-:W-:Y:S05]  /*d0f0*/  BPT.TRAP 0x1 ;  /* 0x000000040000795c */ /* 0x000fea0000300000 */
[----:B------:R-:W-:-:S04]  /*d100*/  MOV R3, 0x0 ;  /* 0x0000000000037802 */ /* 0x000fc80000000f00 */
[----:B------:R-:W-:Y:S05]  /*d110*/  RET.REL.NODEC R2 `(_ZN7cutlass13device_kernelINS_4conv6kernel13ConvUniversalINS1_16ConvProblemShapeILNS1_8OperatorE2ELi2EEENS1_10collective14CollectiveConvINS1_47MainloopSm100TmaUmmaWarpSpecializedImplicitGemmILS5_2ELi6ELi2ELi1ELi2EN4cute5tupleIJNSA_1CILi1EEESD_SD_EEEEENSB_IJNSC_ILi128EEENSB_IJSG_EEENSB_IJNSC_ILi32EEEEEEEEENS_10tfloat32_tESL_NSA_8TiledMMAINSA_8MMA_AtomIJNSA_17SM100_MMA_TF32_SSISL_SL_fLi128ELi128ELNSA_4UMMA5MajorE1ELSQ_1ELNSP_7ScaleInE0ELSR_0EEEEEENSA_6LayoutISE_NSB_IJNSC_ILi0EEESV_SV_EEEEENSB_IJNSA_10UnderscoreESY_SY_EEEEENS7_6detail27Sm100ImplicitGemmTileTraitsINSA_13SM90_TMA_LOADENSA_14ComposedLayoutINSA_7SwizzleILi2ELi5ELi2EEENSA_18smem_ptr_flag_bitsILi32EEENSU_INSB_IJSI_NSC_ILi4EEEEEENSB_IJSD_SI_EEEEEEEvEENS12_INSA_20SM90_TMA_LOAD_IM2COLES1D_vEEEENS_8epilogue10collective18CollectiveEpilogueINS1I_23Sm100TmaWarpSpecializedILi4ELi2ELi16ELb1ELb0EEEJSK_NSB_IJNSU_ISG_SD_EENSU_INSC_ILi16EEESD_EEEEESL_NSB_IJlNSB_IJSD_llEEESV_EEESL_S1S_NS1I_6fusion15FusionCallbacksIS1M_NS1T_17LinearCombinationISL_fSL_fLNS_15FloatRoundStyleE2EEESK_S1Q_JEEENSA_5SM1004TMEM4LOAD26SM100_TMEM_LOAD_32dp32b16xES13_NS14_INS15_ILi2ELi4ELi3EEES18_NSU_INSB_IJNSC_ILi8EEES1O_EEENSB_IJS1O_SD_EEEEEEENSA_39AutoVectorizingCopyWithAssumedAlignmentILi128EEENSA_14SM90_TMA_STOREES28_S2A_S2A_EEEvvEEEEvNT_6ParamsE) ;  /* 0xffffff2c02b87950 */ /* 0x000fea0003c3ffff */
.L_x_215:
[----:B------:R-:W-:-:S00]  /*d120*/  BRA `(.L_x_215) ;  /* 0xfffffffc00fc7947 */ /* 0x000fc0000383ffff */
[----:B------:R-:W-:-:S00]  /*d130*/  NOP ;  /* 0x0000000000007918 */ /* 0x000fc00000000000 */
        /* <DEDUP_REMOVED lines=12> */
.L_x_216:


//--------------------- .nv.global.init           --------------------------
	.section	.nv.global.init,"aw",@progbits
.nv.global.init:
	.type		$str$29,@object
	.size		$str$29,($str$30 - $str$29)
$str$29:
        /*0000*/ 	.byte	0x28, 0x61, 0x64, 0x64, 0x72, 0x65, 0x73, 0x73, 0x20, 0x26, 0x20, 0x6d, 0x61, 0x73, 0x6b, 0x29
        /*0010*/ 	.byte	0x20, 0x3d, 0x3d, 0x20, 0x30, 0x00
	.type		$str$30,@object
	.size		$str$30,($str$28 - $str$30)
$str$30:
        /*0016*/ 	.byte	0x2f, 0x74, 0x6d, 0x70, 0x2f, 0x63, 0x75, 0x74, 0x6c, 0x61, 0x73, 0x73, 0x5f, 0x73, 0x77, 0x65
        /*0026*/ 	.byte	0x65, 0x70, 0x5f, 0x73, 0x72, 0x63, 0x2f, 0x69, 0x6e, 0x63, 0x6c, 0x75, 0x64, 0x65, 0x2f, 0x63
        /*0036*/ 	.byte	0x75, 0x74, 0x65, 0x2f, 0x70, 0x6f, 0x69, 0x6e, 0x74, 0x65, 0x72, 0x5f, 0x66, 0x6c, 0x61, 0x67
        /*0046*/ 	.byte	0x67, 0x65, 0x64, 0x2e, 0x68, 0x70, 0x70, 0x00
	.type		$str$28,@object
	.size		$str$28,($str$27 - $str$28)
$str$28:
        /*004e*/ 	.byte	0x2f, 0x74, 0x6d, 0x70, 0x2f, 0x63, 0x75, 0x74, 0x6c, 0x61, 0x73, 0x73, 0x5f, 0x73, 0x77, 0x65
        /*005e*/ 	.byte	0x65, 0x70, 0x5f, 0x73, 0x72, 0x63, 0x2f, 0x69, 0x6e, 0x63, 0x6c, 0x75, 0x64, 0x65, 0x2f, 0x63
        /*006e*/ 	.byte	0x75, 0x74, 0x65, 0x2f, 0x61, 0x74, 0x6f, 0x6d, 0x2f, 0x63, 0x6f, 0x70, 0x79, 0x5f, 0x74, 0x72
        /*007e*/ 	.byte	0x61, 0x69, 0x74, 0x73, 0x5f, 0x73, 0x6d, 0x31, 0x30, 0x30, 0x2e, 0x68, 0x70, 0x70, 0x00
	.type		$str$27,@object
	.size		$str$27,(__unnamed_1 - $str$27)
$str$27:
        /*008d*/ 	.byte	0x28, 0x28, 0x75, 0x69, 0x6e, 0x74, 0x33, 0x32, 0x5f, 0x74, 0x28, 0x74, 0x68, 0x72, 0x65, 0x61
        /*009d*/ 	.byte	0x64, 0x49, 0x64, 0x78, 0x2e, 0x78, 0x29, 0x20, 0x2f, 0x20, 0x33, 0x32, 0x29, 0x20, 0x25, 0x20
        /*00ad*/ 	.byte	0x34, 0x29, 0x20, 0x3d, 0x3d, 0x20, 0x28, 0x28, 0x28, 0x74, 0x6d, 0x65, 0x6d, 0x5f, 0x61, 0x64
        /*00bd*/ 	.byte	0x64, 0x72, 0x20, 0x3e, 0x3e, 0x20, 0x31, 0x36, 0x29, 0x20, 0x2f, 0x20, 0x33, 0x32, 0x29, 0x20
        /*00cd*/ 	.byte	0x25, 0x20, 0x34, 0x29, 0x00
	.type		__unnamed_1,@object
	.size		__unnamed_1,(__unnamed_2 - __unnamed_1)
__unnamed_1:
        /*00d2*/ 	.byte	0x61, 0x75, 0x74, 0x6f, 0x20, 0x63, 0x75, 0x74, 0x65, 0x3a, 0x3a, 0x61, 0x73, 0x5f, 0x70, 0x6f
        /* <DEDUP_REMOVED lines=24> */
        /*0262*/ 	.byte	0x32, 0x30, 0x34, 0x38, 0x3e, 0x3e, 0x3e, 0x3e, 0x5d, 0x00
	.type		__unnamed_2,@object
	.size		__unnamed_2,(.L_2 - __unnamed_2)
__unnamed_2:
        /* <DEDUP_REMOVED lines=42> */
        /*050c*/ 	.byte	0x3e, 0x5d, 0x00
.L_2:


//--------------------- .nv.shared._ZN7cutlass13device_kernelINS_4conv6kernel13ConvUniversalINS1_16ConvProblemShapeILNS1_8OperatorE2ELi2EEENS1_10collective14CollectiveConvINS1_47MainloopSm100TmaUmmaWarpSpecializedImplicitGemmILS5_2ELi6ELi2ELi1ELi2EN4cute5tupleIJNSA_1CILi1EEESD_SD_EEEEENSB_IJNSC_ILi128EEENSB_IJSG_EEENSB_IJNSC_ILi32EEEEEEEEENS_10tfloat32_tESL_NSA_8TiledMMAINSA_8MMA_AtomIJNSA_17SM100_MMA_TF32_SSISL_SL_fLi128ELi128ELNSA_4UMMA5MajorE1ELSQ_1ELNSP_7ScaleInE0ELSR_0EEEEEENSA_6LayoutISE_NSB_IJNSC_ILi0EEESV_SV_EEEEENSB_IJNSA_10UnderscoreESY_SY_EEEEENS7_6detail27Sm100ImplicitGemmTileTraitsINSA_13SM90_TMA_LOADENSA_14ComposedLayoutINSA_7SwizzleILi2ELi5ELi2EEENSA_18smem_ptr_flag_bitsILi32EEENSU_INSB_IJSI_NSC_ILi4EEEEEENSB_IJSD_SI_EEEEEEEvEENS12_INSA_20SM90_TMA_LOAD_IM2COLES1D_vEEEENS_8epilogue10collective18CollectiveEpilogueINS1I_23Sm100TmaWarpSpecializedILi4ELi2ELi16ELb1ELb0EEEJSK_NSB_IJNSU_ISG_SD_EENSU_INSC_ILi16EEESD_EEEEESL_NSB_IJlNSB_IJSD_llEEESV_EEESL_S1S_NS1I_6fusion15FusionCallbacksIS1M_NS1T_17LinearCombinationISL_fSL_fLNS_15FloatRoundStyleE2EEESK_S1Q_JEEENSA_5SM1004TMEM4LOAD26SM100_TMEM_LOAD_32dp32b16xES13_NS14_INS15_ILi2ELi4ELi3EEES18_NSU_INSB_IJNSC_ILi8EEES1O_EEENSB_IJS1O_SD_EEEEEEENSA_39AutoVectorizingCopyWithAssumedAlignmentILi128EEENSA_14SM90_TMA_STOREES28_S2A_S2A_EEEvvEEEEvNT_6ParamsE --------------------------
	.section	.nv.shared._ZN7cutlass13device_kernelINS_4conv6kernel13ConvUniversalINS1_16ConvProblemShapeILNS1_8OperatorE2ELi2EEENS1_10collective14CollectiveConvINS1_47MainloopSm100TmaUmmaWarpSpecializedImplicitGemmILS5_2ELi6ELi2ELi1ELi2EN4cute5tupleIJNSA_1CILi1EEESD_SD_EEEEENSB_IJNSC_ILi128EEENSB_IJSG_EEENSB_IJNSC_ILi32EEEEEEEEENS_10tfloat32_tESL_NSA_8TiledMMAINSA_8MMA_AtomIJNSA_17SM100_MMA_TF32_SSISL_SL_fLi128ELi128ELNSA_4UMMA5MajorE1ELSQ_1ELNSP_7ScaleInE0ELSR_0EEEEEENSA_6LayoutISE_NSB_IJNSC_ILi0EEESV_SV_EEEEENSB_IJNSA_10UnderscoreESY_SY_EEEEENS7_6detail27Sm100ImplicitGemmTileTraitsINSA_13SM90_TMA_LOADENSA_14ComposedLayoutINSA_7SwizzleILi2ELi5ELi2EEENSA_18smem_ptr_flag_bitsILi32EEENSU_INSB_IJSI_NSC_ILi4EEEEEENSB_IJSD_SI_EEEEEEEvEENS12_INSA_20SM90_TMA_LOAD_IM2COLES1D_vEEEENS_8epilogue10collective18CollectiveEpilogueINS1I_23Sm100TmaWarpSpecializedILi4ELi2ELi16ELb1ELb0EEEJSK_NSB_IJNSU_ISG_SD_EENSU_INSC_ILi16EEESD_EEEEESL_NSB_IJlNSB_IJSD_llEEESV_EEESL_S1S_NS1I_6fusion15FusionCallbacksIS1M_NS1T_17LinearCombinationISL_fSL_fLNS_15FloatRoundStyleE2EEESK_S1Q_JEEENSA_5SM1004TMEM4LOAD26SM100_TMEM_LOAD_32dp32b16xES13_NS14_INS15_ILi2ELi4ELi3EEES18_NSU_INSB_IJNSC_ILi8EEES1O_EEENSB_IJS1O_SD_EEEEEEENSA_39AutoVectorizingCopyWithAssumedAlignmentILi128EEENSA_14SM90_TMA_STOREES28_S2A_S2A_EEEvvEEEEvNT_6ParamsE,"aw",@nobits
	.sectionflags	@""
	.align	16
	.zero		1024


//--------------------- .nv.shared.reserved.0     --------------------------
	.section	.nv.shared.reserved.0,"aw",@nobits
	.weak		__nv_reservedSMEM_offset_0_alias
	.size		__nv_reservedSMEM_offset_0_alias, 0, 64
	.other		__nv_reservedSMEM_offset_0_alias,@"STO_CUDA_RESERVED_SHARED STV_DEFAULT"
__nv_reservedSMEM_offset_0_alias:
	.zero		0
.nv.shared.reserved.0:
	.zero		64
	.weak		__nv_reservedSMEM_tcgen05_partition
	.type		__nv_reservedSMEM_tcgen05_partition,@object
	.size		__nv_reservedSMEM_tcgen05_partition,(.L_0 - __nv_reservedSMEM_tcgen05_partition)
__nv_reservedSMEM_tcgen05_partition:
	.zero		32
.L_0:


//--------------------- .nv.global                --------------------------
	.section	.nv.global,"aw",@nobits
.nv.global:
	.type		_ZN39_INTERNAL_26136729_4_k_cu_69a2fee2_34794cute1_E,@object
	.size		_ZN39_INTERNAL_26136729_4_k_cu_69a2fee2_34794cute1_E,(_ZN39_INTERNAL_26136729_4_k_cu_69a2fee2_34794cuda3std3__45__cpo6cbeginE - _ZN39_INTERNAL_26136729_4_k_cu_69a2fee2_34794cute1_E)
_ZN39_INTERNAL_26136729_4_k_cu_69a2fee2_34794cute1_E:
	.zero		1
	.type		_ZN39_INTERNAL_26136729_4_k_cu_69a2fee2_34794cuda3std3__45__cpo6cbeginE,@object
	.size		_ZN39_INTERNAL_26136729_4_k_cu_69a2fee2_34794cuda3std3__45__cpo6cbeginE,(_ZN39_INTERNAL_26136729_4_k_cu_69a2fee2_34794cuda3std3__48in_placeE - _ZN39_INTERNAL_26136729_4_k_cu_69a2fee2_34794cuda3std3__45__cpo6cbeginE)
_ZN39_INTERNAL_26136729_4_k_cu_69a2fee2_34794cuda3std3__45__cpo6cbeginE:
	.zero		1
	.type		_ZN39_INTERNAL_26136729_4_k_cu_69a2fee2_34794cuda3std3__48in_placeE,@object
	.size		_ZN39_INTERNAL_26136729_4_k_cu_69a2fee2_34794cuda3std3__48in_placeE,(_ZN39_INTERNAL_26136729_4_k_cu_69a2fee2_34794cuda3std6ranges3__45__cpo9iter_moveE - _ZN39_INTERNAL_26136729_4_k_cu_69a2fee2_34794cuda3std3__48in_placeE)
_ZN39_INTERNAL_26136729_4_k_cu_69a2fee2_34794cuda3std3__48in_placeE:
	.zero		1
	.type		_ZN39_INTERNAL_26136729_4_k_cu_69a2fee2_34794cuda3std6ranges3__45__cpo9iter_moveE,@object
	.size		_ZN39_INTERNAL_26136729_4_k_cu_69a2fee2_34794cuda3std6ranges3__45__cpo9iter_moveE,(_ZN39_INTERNAL_26136729_4_k_cu_69a2fee2_34794cuda3std3__45__cpo5beginE - _ZN39_INTERNAL_26136729_4_k_cu_69a2fee2_34794cuda3std6ranges3__45__cpo9iter_moveE)
_ZN39_INTERNAL_26136729_4_k_cu_69a2fee2_34794cuda3std6ranges3__45__cpo9iter_moveE:
	.zero		1
	.type		_ZN39_INTERNAL_26136729_4_k_cu_69a2fee2_34794cuda3std3__45__cpo5beginE,@object
	.size		_ZN39_INTERNAL_26136729_4_k_cu_69a2fee2_34794cuda3std3__45__cpo5beginE,(_ZN39_INTERNAL_26136729_4_k_cu_69a2fee2_34794cuda3std3__441_GLOBAL__N__26136729_4_k_cu_69a2fee2_34796ignoreE - _ZN39_INTERNAL_26136729_4_k_cu_69a2fee2_34794cuda3std3__45__cpo5beginE)
_ZN39_INTERNAL_26136729_4_k_cu_69a2fee2_34794cuda3std3__45__cpo5beginE:
	.zero		1
	.type		_ZN39_INTERNAL_26136729_4_k_cu_69a2fee2_34794cuda3std3__441_GLOBAL__N__26136729_4_k_cu_69a2fee2_34796ignoreE,@object
	.size		_ZN39_INTERNAL_26136729_4_k_cu_69a2fee2_34794cuda3std3__441_GLOBAL__N__26136729_4_k_cu_69a2fee2_34796ignoreE,(_ZN39_INTERNAL_26136729_4_k_cu_69a2fee2_34794cute7productE - _ZN39_INTERNAL_26136729_4_k_cu_69a2fee2_34794cuda3std3__441_GLOBAL__N__26136729_4_k_cu_69a2fee2_34796ignoreE)
_ZN39_INTERNAL_26136729_4_k_cu_69a2fee2_34794cuda3std3__441_GLOBAL__N__26136729_4_k_cu_69a2fee2_34796ignoreE:
	.zero		1
	.type		_ZN39_INTERNAL_26136729_4_k_cu_69a2fee2_34794cute7productE,@object
	.size		_ZN39_INTERNAL_26136729_4_k_cu_69a2fee2_34794cute7productE,(_ZN39_INTERNAL_26136729_4_k_cu_69a2fee2_34794cuda3std3__45__cpo3endE - _ZN39_INTERNAL_26136729_4_k_cu_69a2fee2_34794cute7productE)
_ZN39_INTERNAL_26136729_4_k_cu_69a2fee2_34794cute7productE:
	.zero		1
	.type		_ZN39_INTERNAL_26136729_4_k_cu_69a2fee2_34794cuda3std3__45__cpo3endE,@object
	.size		_ZN39_INTERNAL_26136729_4_k_cu_69a2fee2_34794cuda3std3__45__cpo3endE,(_ZN39_INTERNAL_26136729_4_k_cu_69a2fee2_34794cuda3std3__419piecewise_constructE - _ZN39_INTERNAL_26136729_4_k_cu_69a2fee2_34794cuda3std3__45__cpo3endE)
_ZN39_INTERNAL_26136729_4_k_cu_69a2fee2_34794cuda3std3__45__cpo3endE:
	.zero		1
	.type		_ZN39_INTERNAL_26136729_4_k_cu_69a2fee2_34794cuda3std3__419piecewise_constructE,@object
	.size		_ZN39_INTERNAL_26136729_4_k_cu_69a2fee2_34794cuda3std3__419piecewise_constructE,(_ZN39_INTERNAL_26136729_4_k_cu_69a2fee2_34794cuda3std3__45__cpo4cendE - _ZN39_INTERNAL_26136729_4_k_cu_69a2fee2_34794cuda3std3__419piecewise_constructE)
_ZN39_INTERNAL_26136729_4_k_cu_69a2fee2_34794cuda3std3__419piecewise_constructE:
	.zero		1
	.type		_ZN39_INTERNAL_26136729_4_k_cu_69a2fee2_34794cuda3std3__45__cpo4cendE,@object
	.size		_ZN39_INTERNAL_26136729_4_k_cu_69a2fee2_34794cuda3std3__45__cpo4cendE,(_ZN39_INTERNAL_26136729_4_k_cu_69a2fee2_34794cuda3std6ranges3__45__cpo4swapE - _ZN39_INTERNAL_26136729_4_k_cu_69a2fee2_34794cuda3std3__45__cpo4cendE)
_ZN39_INTERNAL_26136729_4_k_cu_69a2fee2_34794cuda3std3__45__cpo4cendE:
	.zero		1
	.type		_ZN39_INTERNAL_26136729_4_k_cu_69a2fee2_34794cuda3std6ranges3__45__cpo4swapE,@object
	.size		_ZN39_INTERNAL_26136729_4_k_cu_69a2fee2_34794cuda3std6ranges3__45__cpo4swapE,(.L_10 - _ZN39_INTERNAL_26136729_4_k_cu_69a2fee2_34794cuda3std6ranges3__45__cpo4swapE)
_ZN39_INTERNAL_26136729_4_k_cu_69a2fee2_34794cuda3std6ranges3__45__cpo4swapE:
	.zero		1
.L_10:


//--------------------- .nv.constant0._ZN7cutlass13device_kernelINS_4conv6kernel13ConvUniversalINS1_16ConvProblemShapeILNS1_8OperatorE2ELi2EEENS1_10collective14CollectiveConvINS1_47MainloopSm100TmaUmmaWarpSpecializedImplicitGemmILS5_2ELi6ELi2ELi1ELi2EN4cute5tupleIJNSA_1CILi1EEESD_SD_EEEEENSB_IJNSC_ILi128EEENSB_IJSG_EEENSB_IJNSC_ILi32EEEEEEEEENS_10tfloat32_tESL_NSA_8TiledMMAINSA_8MMA_AtomIJNSA_17SM100_MMA_TF32_SSISL_SL_fLi128ELi128ELNSA_4UMMA5MajorE1ELSQ_1ELNSP_7ScaleInE0ELSR_0EEEEEENSA_6LayoutISE_NSB_IJNSC_ILi0EEESV_SV_EEEEENSB_IJNSA_10UnderscoreESY_SY_EEEEENS7_6detail27Sm100ImplicitGemmTileTraitsINSA_13SM90_TMA_LOADENSA_14ComposedLayoutINSA_7SwizzleILi2ELi5ELi2EEENSA_18smem_ptr_flag_bitsILi32EEENSU_INSB_IJSI_NSC_ILi4EEEEEENSB_IJSD_SI_EEEEEEEvEENS12_INSA_20SM90_TMA_LOAD_IM2COLES1D_vEEEENS_8epilogue10collective18CollectiveEpilogueINS1I_23Sm100TmaWarpSpecializedILi4ELi2ELi16ELb1ELb0EEEJSK_NSB_IJNSU_ISG_SD_EENSU_INSC_ILi16EEESD_EEEEESL_NSB_IJlNSB_IJSD_llEEESV_EEESL_S1S_NS1I_6fusion15FusionCallbacksIS1M_NS1T_17LinearCombinationISL_fSL_fLNS_15FloatRoundStyleE2EEESK_S1Q_JEEENSA_5SM1004TMEM4LOAD26SM100_TMEM_LOAD_32dp32b16xES13_NS14_INS15_ILi2ELi4ELi3EEES18_NSU_INSB_IJNSC_ILi8EEES1O_EEENSB_IJS1O_SD_EEEEEEENSA_39AutoVectorizingCopyWithAssumedAlignmentILi128EEENSA_14SM90_TMA_STOREES28_S2A_S2A_EEEvvEEEEvNT_6ParamsE --------------------------
	.section	.nv.constant0._ZN7cutlass13device_kernelINS_4conv6kernel13ConvUniversalINS1_16ConvProblemShapeILNS1_8OperatorE2ELi2EEENS1_10collective14CollectiveConvINS1_47MainloopSm100TmaUmmaWarpSpecializedImplicitGemmILS5_2ELi6ELi2ELi1ELi2EN4cute5tupleIJNSA_1CILi1EEESD_SD_EEEEENSB_IJNSC_ILi128EEENSB_IJSG_EEENSB_IJNSC_ILi32EEEEEEEEENS_10tfloat32_tESL_NSA_8TiledMMAINSA_8MMA_AtomIJNSA_17SM100_MMA_TF32_SSISL_SL_fLi128ELi128ELNSA_4UMMA5MajorE1ELSQ_1ELNSP_7ScaleInE0ELSR_0EEEEEENSA_6LayoutISE_NSB_IJNSC_ILi0EEESV_SV_EEEEENSB_IJNSA_10UnderscoreESY_SY_EEEEENS7_6detail27Sm100ImplicitGemmTileTraitsINSA_13SM90_TMA_LOADENSA_14ComposedLayoutINSA_7SwizzleILi2ELi5ELi2EEENSA_18smem_ptr_flag_bitsILi32EEENSU_INSB_IJSI_NSC_ILi4EEEEEENSB_IJSD_SI_EEEEEEEvEENS12_INSA_20SM90_TMA_LOAD_IM2COLES1D_vEEEENS_8epilogue10collective18CollectiveEpilogueINS1I_23Sm100TmaWarpSpecializedILi4ELi2ELi16ELb1ELb0EEEJSK_NSB_IJNSU_ISG_SD_EENSU_INSC_ILi16EEESD_EEEEESL_NSB_IJlNSB_IJSD_llEEESV_EEESL_S1S_NS1I_6fusion15FusionCallbacksIS1M_NS1T_17LinearCombinationISL_fSL_fLNS_15FloatRoundStyleE2EEESK_S1Q_JEEENSA_5SM1004TMEM4LOAD26SM100_TMEM_LOAD_32dp32b16xES13_NS14_INS15_ILi2ELi4ELi3EEES18_NSU_INSB_IJNSC_ILi8EEES1O_EEENSB_IJS1O_SD_EEEEEEENSA_39AutoVectorizingCopyWithAssumedAlignmentILi128EEENSA_14SM90_TMA_STOREES28_S2A_S2A_EEEvvEEEEvNT_6ParamsE,"a",@progbits
	.sectionflags	@""
	.align	4
.nv.constant0._ZN7cutlass13device_kernelINS_4conv6kernel13ConvUniversalINS1_16ConvProblemShapeILNS1_8OperatorE2ELi2EEENS1_10collective14CollectiveConvINS1_47MainloopSm100TmaUmmaWarpSpecializedImplicitGemmILS5_2ELi6ELi2ELi1ELi2EN4cute5tupleIJNSA_1CILi1EEESD_SD_EEEEENSB_IJNSC_ILi128EEENSB_IJSG_EEENSB_IJNSC_ILi32EEEEEEEEENS_10tfloat32_tESL_NSA_8TiledMMAINSA_8MMA_AtomIJNSA_17SM100_MMA_TF32_SSISL_SL_fLi128ELi128ELNSA_4UMMA5MajorE1ELSQ_1ELNSP_7ScaleInE0ELSR_0EEEEEENSA_6LayoutISE_NSB_IJNSC_ILi0EEESV_SV_EEEEENSB_IJNSA_10UnderscoreESY_SY_EEEEENS7_6detail27Sm100ImplicitGemmTileTraitsINSA_13SM90_TMA_LOADENSA_14ComposedLayoutINSA_7SwizzleILi2ELi5ELi2EEENSA_18smem_ptr_flag_bitsILi32EEENSU_INSB_IJSI_NSC_ILi4EEEEEENSB_IJSD_SI_EEEEEEEvEENS12_INSA_20SM90_TMA_LOAD_IM2COLES1D_vEEEENS_8epilogue10collective18CollectiveEpilogueINS1I_23Sm100TmaWarpSpecializedILi4ELi2ELi16ELb1ELb0EEEJSK_NSB_IJNSU_ISG_SD_EENSU_INSC_ILi16EEESD_EEEEESL_NSB_IJlNSB_IJSD_llEEESV_EEESL_S1S_NS1I_6fusion15FusionCallbacksIS1M_NS1T_17LinearCombinationISL_fSL_fLNS_15FloatRoundStyleE2EEESK_S1Q_JEEENSA_5SM1004TMEM4LOAD26SM100_TMEM_LOAD_32dp32b16xES13_NS14_INS15_ILi2ELi4ELi3EEES18_NSU_INSB_IJNSC_ILi8EEES1O_EEENSB_IJS1O_SD_EEEEEEENSA_39AutoVectorizingCopyWithAssumedAlignmentILi128EEENSA_14SM90_TMA_STOREES28_S2A_S2A_EEEvvEEEEvNT_6ParamsE:
	.zero		2944


//--------------------- SYMBOLS --------------------------

	.type		.nv.reservedSmem.offset0,@object
	.size		.nv.reservedSmem.offset0,0x4
	.type		.nv.reservedSmem.cap,@object
	.size		.nv.reservedSmem.cap,0x4
	.type		__assertfail,@function
